	.target	sm_90a

	.elftype	@"ET_EXEC"


//--------------------- .note.nv.tkinfo           --------------------------
	.section	.note.nv.tkinfo,"",@"SHT_NOTE"
	.sectionflags	@"SHF_NOTE_NV_TKINFO"
	.tkinfo
        /*0018*/ 	.word	0x00000002
        /*0030*/ 	.string	""
        /*0030*/ 	.string	"ptxas"
        /*0030*/ 	.string	"Cuda compilation tools, release 13.0, V13.0.88"
        /*0030*/ 	.string	"Build cuda_13.0.r13.0/compiler.36424714_0"
        /*0030*/ 	.string	"-v  -suppress-debug-info  -lineinfo  -arch sm_90a "



//--------------------- .note.nv.cuinfo           --------------------------
	.section	.note.nv.cuinfo,"",@"SHT_NOTE"
	.sectionflags	@"SHF_NOTE_NV_CUINFO"
        /*0018*/ 	.short	0x0002
        /*001a*/ 	.short	0x005a
        /*001c*/ 	.short	0x0082
	.zero		2


//--------------------- .nv.info                  --------------------------
	.section	.nv.info,"",@"SHT_CUDA_INFO"
	.align	4


	//----- nvinfo : EIATTR_REGCOUNT
	.align		4
        /*0000*/ 	.byte	0x04, 0x2f
        /*0002*/ 	.short	(.L_1 - .L_0)
	.align		4
.L_0:
        /*0004*/ 	.word	index@(gluon_wgmma)
        /*0008*/ 	.word	0x0000009a


	//----- nvinfo : EIATTR_FRAME_SIZE
	.align		4
.L_1:
        /*000c*/ 	.byte	0x04, 0x11
        /*000e*/ 	.short	(.L_3 - .L_2)
	.align		4
.L_2:
        /*0010*/ 	.word	index@(gluon_wgmma)
        /*0014*/ 	.word	0x00000000


	//----- nvinfo : EIATTR_MIN_STACK_SIZE
	.align		4
.L_3:
        /*0018*/ 	.byte	0x04, 0x12
        /*001a*/ 	.short	(.L_5 - .L_4)
	.align		4
.L_4:
        /*001c*/ 	.word	index@(gluon_wgmma)
        /*0020*/ 	.word	0x00000000
.L_5:


//--------------------- .nv.compat                --------------------------
	.section	.nv.compat,"",@"SHT_CUDA_COMPAT_INFO"
	.align	4
        /*0000*/ 	.byte	0x02, 0x09, 0x01, 0x00, 0x02, 0x02, 0x04, 0x00, 0x02, 0x05, 0x05, 0x00, 0x03, 0x07, 0x01, 0x01
        /*0010*/ 	.byte	0x02, 0x03, 0x03, 0x00, 0x02, 0x06, 0x01, 0x00, 0x04, 0x0b, 0x08, 0x00, 0x00, 0x00, 0x00, 0x00
        /*0020*/ 	.byte	0x00, 0x00, 0x00, 0x00


//--------------------- .nv.info.gluon_wgmma      --------------------------
	.section	.nv.info.gluon_wgmma,"",@"SHT_CUDA_INFO"
	.sectionflags	@""
	.align	4


	//----- nvinfo : EIATTR_CUDA_API_VERSION
	.align		4
        /*0000*/ 	.byte	0x04, 0x37
        /*0002*/ 	.short	(.L_7 - .L_6)
.L_6:
        /*0004*/ 	.word	0x00000082


	//----- nvinfo : EIATTR_KPARAM_INFO
	.align		4
.L_7:
        /*0008*/ 	.byte	0x04, 0x17
        /*000a*/ 	.short	(.L_9 - .L_8)
.L_8:
        /*000c*/ 	.word	0x00000000
        /*0010*/ 	.short	0x000a
        /*0012*/ 	.short	0x0048
        /*0014*/ 	.byte	0x00, 0xf4, 0x21, 0x00


	//----- nvinfo : EIATTR_KPARAM_INFO
	.align		4
.L_9:
        /*0018*/ 	.byte	0x04, 0x17
        /*001a*/ 	.short	(.L_11 - .L_10)
.L_10:
        /*001c*/ 	.word	0x00000000
        /*0020*/ 	.short	0x0009
        /*0022*/ 	.short	0x0040
        /*0024*/ 	.byte	0x00, 0xf4, 0x21, 0x00


	//----- nvinfo : EIATTR_KPARAM_INFO
	.align		4
.L_11:
        /*0028*/ 	.byte	0x04, 0x17
        /*002a*/ 	.short	(.L_13 - .L_12)
.L_12:
        /*002c*/ 	.word	0x00000000
        /*0030*/ 	.short	0x0008
        /*0032*/ 	.short	0x0038
        /*0034*/ 	.byte	0x00, 0xf0, 0x21, 0x00


	//----- nvinfo : EIATTR_KPARAM_INFO
	.align		4
.L_13:
        /*0038*/ 	.byte	0x04, 0x17
        /*003a*/ 	.short	(.L_15 - .L_14)
.L_14:
        /*003c*/ 	.word	0x00000000
        /*0040*/ 	.short	0x0007
        /*0042*/ 	.short	0x0030
        /*0044*/ 	.byte	0x00, 0xf0, 0x21, 0x00


	//----- nvinfo : EIATTR_KPARAM_INFO
	.align		4
.L_15:
        /*0048*/ 	.byte	0x04, 0x17
        /*004a*/ 	.short	(.L_17 - .L_16)
.L_16:
        /*004c*/ 	.word	0x00000000
        /*0050*/ 	.short	0x0006
        /*0052*/ 	.short	0x0028
        /*0054*/ 	.byte	0x00, 0xf0, 0x21, 0x00


	//----- nvinfo : EIATTR_KPARAM_INFO
	.align		4
.L_17:
        /*0058*/ 	.byte	0x04, 0x17
        /*005a*/ 	.short	(.L_19 - .L_18)
.L_18:
        /*005c*/ 	.word	0x00000000
        /*0060*/ 	.short	0x0005
        /*0062*/ 	.short	0x0020
        /*0064*/ 	.byte	0x00, 0xf0, 0x11, 0x00


	//----- nvinfo : EIATTR_KPARAM_INFO
	.align		4
.L_19:
        /*0068*/ 	.byte	0x04, 0x17
        /*006a*/ 	.short	(.L_21 - .L_20)
.L_20:
        /*006c*/ 	.word	0x00000000
        /*0070*/ 	.short	0x0004
        /*0072*/ 	.short	0x001c
        /*0074*/ 	.byte	0x00, 0xf0, 0x11, 0x00


	//----- nvinfo : EIATTR_KPARAM_INFO
	.align		4
.L_21:
        /*0078*/ 	.byte	0x04, 0x17
        /*007a*/ 	.short	(.L_23 - .L_22)
.L_22:
        /*007c*/ 	.word	0x00000000
        /*0080*/ 	.short	0x0003
        /*0082*/ 	.short	0x0018
        /*0084*/ 	.byte	0x00, 0xf0, 0x11, 0x00


	//----- nvinfo : EIATTR_KPARAM_INFO
	.align		4
.L_23:
        /*0088*/ 	.byte	0x04, 0x17
        /*008a*/ 	.short	(.L_25 - .L_24)
.L_24:
        /*008c*/ 	.word	0x00000000
        /*0090*/ 	.short	0x0002
        /*0092*/ 	.short	0x0010
        /*0094*/ 	.byte	0x00, 0xf4, 0x21, 0x00


	//----- nvinfo : EIATTR_KPARAM_INFO
	.align		4
.L_25:
        /*0098*/ 	.byte	0x04, 0x17
        /*009a*/ 	.short	(.L_27 - .L_26)
.L_26:
        /*009c*/ 	.word	0x00000000
        /*00a0*/ 	.short	0x0001
        /*00a2*/ 	.short	0x0008
        /*00a4*/ 	.byte	0x00, 0xf4, 0x21, 0x00


	//----- nvinfo : EIATTR_KPARAM_INFO
	.align		4
.L_27:
        /*00a8*/ 	.byte	0x04, 0x17
        /*00aa*/ 	.short	(.L_29 - .L_28)
.L_28:
        /*00ac*/ 	.word	0x00000000
        /*00b0*/ 	.short	0x0000
        /*00b2*/ 	.short	0x0000
        /*00b4*/ 	.byte	0x00, 0xf4, 0x21, 0x00


	//----- nvinfo : EIATTR_SPARSE_MMA_MASK
	.align		4
.L_29:
        /*00b8*/ 	.byte	0x03, 0x50
        /*00ba*/ 	.short	0x0000


	//----- nvinfo : EIATTR_MAXREG_COUNT
	.align		4
        /*00bc*/ 	.byte	0x03, 0x1b
        /*00be*/ 	.short	0x00ff


	//----- nvinfo : EIATTR_NUM_BARRIERS
	.align		4
        /*00c0*/ 	.byte	0x02, 0x4c
        /*00c2*/ 	.byte	0x01
	.zero		1


	//----- nvinfo : EIATTR_MERCURY_ISA_VERSION
	.align		4
        /*00c4*/ 	.byte	0x03, 0x5f
        /*00c6*/ 	.short	0x0101


	//----- nvinfo : EIATTR_INT_WARP_WIDE_INSTR_OFFSETS
	.align		4
        /*00c8*/ 	.byte	0x04, 0x31
        /*00ca*/ 	.short	(.L_31 - .L_30)


	//   ....[0]....
.L_30:
        /*00cc*/ 	.word	0x000016c0


	//   ....[1]....
        /*00d0*/ 	.word	0x00001750


	//   ....[2]....
        /*00d4*/ 	.word	0x000022a0


	//   ....[3]....
        /*00d8*/ 	.word	0x000022c0


	//   ....[4]....
        /*00dc*/ 	.word	0x000023e0


	//   ....[5]....
        /*00e0*/ 	.word	0x00002440


	//   ....[6]....
        /*00e4*/ 	.word	0x00002db0


	//----- nvinfo : EIATTR_COOP_GROUP_MASK_REGIDS
	.align		4
.L_31:
        /*00e8*/ 	.byte	0x04, 0x29
        /*00ea*/ 	.short	(.L_33 - .L_32)


	//   ....[0]....
.L_32:
        /*00ec*/ 	.word	0xffffffff


	//   ....[1]....
        /*00f0*/ 	.word	0xffffffff


	//   ....[2]....
        /*00f4*/ 	.word	0xffffffff


	//----- nvinfo : EIATTR_COOP_GROUP_INSTR_OFFSETS
	.align		4
.L_33:
        /*00f8*/ 	.byte	0x04, 0x28
        /*00fa*/ 	.short	(.L_35 - .L_34)


	//   ....[0]....
.L_34:
        /*00fc*/ 	.word	0x00000160


	//   ....[1]....
        /*0100*/ 	.word	0x00000730


	//   ....[2]....
        /*0104*/ 	.word	0x00000d40


	//----- nvinfo : EIATTR_MBARRIER_INSTR_OFFSETS
	.align		4
.L_35:
        /*0108*/ 	.byte	0x04, 0x39
        /*010a*/ 	.short	(.L_37 - .L_36)


	//   ....[0]....
.L_36:
        /*010c*/ 	.word	0x000017d0
        /*0110*/ 	.word	0x000000ff
        /*0114*/ 	.word	0x00014000
        /*0118*/ 	.short	0x0100
        /*011a*/ 	.byte	0x20
	.zero		1


	//   ....[1]....
        /*011c*/ 	.word	0x000024d0
        /*0120*/ 	.word	0x000000ff
        /*0124*/ 	.word	0x00014000
        /*0128*/ 	.short	0x010a
        /*012a*/ 	.byte	0x20
	.zero		1


	//   ....[2]....
        /*012c*/ 	.word	0x00002dd0
        /*0130*/ 	.word	0x000000ff
        /*0134*/ 	.word	0x00014000
        /*0138*/ 	.short	0x0108
        /*013a*/ 	.byte	0x20
	.zero		1


	//   ....[3]....
        /*013c*/ 	.word	0x00003370
        /*0140*/ 	.word	0x000000ff
        /*0144*/ 	.word	0x00014000
        /*0148*/ 	.short	0x010a
        /*014a*/ 	.byte	0x20
	.zero		1


	//----- nvinfo : EIATTR_NUM_MBARRIERS
	.align		4
.L_37:
        /*014c*/ 	.byte	0x03, 0x38
        /*014e*/ 	.short	0x0001


	//----- nvinfo : EIATTR_EXIT_INSTR_OFFSETS
	.align		4
        /*0150*/ 	.byte	0x04, 0x1c
        /*0152*/ 	.short	(.L_39 - .L_38)


	//   ....[0]....
.L_38:
        /*0154*/ 	.word	0x00003360


	//----- nvinfo : EIATTR_REQNTID
	.align		4
.L_39:
        /*0158*/ 	.byte	0x04, 0x10
        /*015a*/ 	.short	(.L_41 - .L_40)
.L_40:
        /*015c*/ 	.word	0x00000080
        /*0160*/ 	.word	0x00000001
        /*0164*/ 	.word	0x00000001


	//----- nvinfo : EIATTR_CRS_STACK_SIZE
	.align		4
.L_41:
        /*0168*/ 	.byte	0x04, 0x1e
        /*016a*/ 	.short	(.L_43 - .L_42)
.L_42:
        /*016c*/ 	.word	0x00000000


	//----- nvinfo : EIATTR_CBANK_PARAM_SIZE
	.align		4
.L_43:
        /*0170*/ 	.byte	0x03, 0x19
        /*0172*/ 	.short	0x0050


	//----- nvinfo : EIATTR_PARAM_CBANK
	.align		4
        /*0174*/ 	.byte	0x04, 0x0a
        /*0176*/ 	.short	(.L_45 - .L_44)
	.align		4
.L_44:
        /*0178*/ 	.word	index@(.nv.constant0.gluon_wgmma)
        /*017c*/ 	.short	0x0210
        /*017e*/ 	.short	0x0050


	//----- nvinfo : EIATTR_SW_WAR
	.align		4
.L_45:
        /*0180*/ 	.byte	0x04, 0x36
        /*0182*/ 	.short	(.L_47 - .L_46)
.L_46:
        /*0184*/ 	.word	0x00000008
.L_47:


//--------------------- .nv.callgraph             --------------------------
	.section	.nv.callgraph,"",@"SHT_CUDA_CALLGRAPH"
	.align	4
	.sectionentsize	8
	.align		4
        /*0000*/ 	.word	0x00000000
	.align		4
        /*0004*/ 	.word	0xffffffff
	.align		4
        /*0008*/ 	.word	0x00000000
	.align		4
        /*000c*/ 	.word	0xfffffffe
	.align		4
        /*0010*/ 	.word	0x00000000
	.align		4
        /*0014*/ 	.word	0xfffffffd
	.align		4
        /*0018*/ 	.word	0x00000000
	.align		4
        /*001c*/ 	.word	0xfffffffc


//--------------------- .text.gluon_wgmma         --------------------------
	.section	.text.gluon_wgmma,"ax",@progbits
	.align	128
        .global         gluon_wgmma
        .type           gluon_wgmma,@function
        .size           gluon_wgmma,(.L_x_52 - gluon_wgmma)
        .other          gluon_wgmma,@"STO_CUDA_ENTRY STV_DEFAULT"
gluon_wgmma:
.text.gluon_wgmma:
[----:B------:R-:W-:Y:S01]  /*0000*/  LDC R1, c[0x0][0x28] ;  /* 0x00000a00ff017b82 */ /* 0x000fe20000000800 */
[----:B------:R-:W1:Y:S07]  /*0010*/  S2R R0, SR_TID.X ;  /* 0x0000000000007919 */ /* 0x000e6e0000002100 */
[----:B------:R-:W2:Y:S01]  /*0020*/  S2UR UR4, SR_CgaCtaId ;  /* 0x00000000000479c3 */ /* 0x000ea20000008800 */
[----:B------:R-:W-:Y:S01]  /*0030*/  MOV R2, 0x400 ;  /* 0x0000040000027802 */ /* 0x000fe20000000f00 */
[----:B------:R-:W-:Y:S01]  /*0040*/  BSSY B0, `(.L_x_0) ;  /* 0x0000020000007945 */ /* 0x000fe20003800000 */
[----:B------:R-:W3:Y:S02]  /*0050*/  S2R R4, SR_CTAID.Y ;  /* 0x0000000000047919 */ /* 0x000ee40000002600 */
[----:B------:R-:W-:Y:S01]  /*0060*/  R2UR UR32, R2 ;  /* 0x00000000022072ca */ /* 0x000fe200000e0000 */
[----:B------:R-:W3:Y:S02]  /*0070*/  S2R R9, SR_CTAID.Z ;  /* 0x0000000000097919 */ /* 0x000ee40000002700 */
[----:B------:R-:W4:Y:S01]  /*0080*/  LDC R13, c[0x0][0x228] ;  /* 0x00008a00ff0d7b82 */ /* 0x000f220000000800 */
[----:B------:R-:W5:Y:S07]  /*0090*/  S2R R5, SR_CTAID.X ;  /* 0x0000000000057919 */ /* 0x000f6e0000002500 */
[----:B------:R-:W3:Y:S08]  /*00a0*/  LDC R18, c[0x0][0x230] ;  /* 0x00008c00ff127b82 */ /* 0x000ef00000000800 */
[----:B------:R-:W5:Y:S01]  /*00b0*/  LDC R6, c[0x0][0xc] ;  /* 0x00000300ff067b82 */ /* 0x000f620000000800 */
[----:B--2---:R-:W-:Y:S01]  /*00c0*/  ULEA UR32, UR4, UR32, 0x18 ;  /* 0x0000002004207291 */ /* 0x004fe2000f8ec03f */
[----:B-1----:R-:W-:-:S06]  /*00d0*/  LOP3.LUT R7, R0, 0x7f, RZ, 0xc0, !PT ;  /* 0x0000007f00077812 */ /* 0x002fcc00078ec0ff */
[----:B------:R-:W1:Y:S01]  /*00e0*/  LDC R8, c[0x0][0x10] ;  /* 0x00000400ff087b82 */ /* 0x000e620000000800 */
[----:B----4-:R-:W-:Y:S01]  /*00f0*/  VIADD R13, R13, 0xffffffff ;  /* 0xffffffff0d0d7836 */ /* 0x010fe20000000000 */
[C---:B------:R-:W-:Y:S02]  /*0100*/  ISETP.GE.U32.AND P0, PT, R7.reuse, 0x20, PT ;  /* 0x000000200700780c */ /* 0x040fe40003f06070 */
[C---:B------:R-:W-:Y:S02]  /*0110*/  ISETP.NE.U32.AND P1, PT, R7.reuse, RZ, PT ;  /* 0x000000ff0700720c */ /* 0x040fe40003f25070 */
[----:B------:R-:W-:Y:S01]  /*0120*/  LEA R11, R7, UR32, 0x2 ;  /* 0x00000020070b7c11 */ /* 0x000fe2000f8e10ff */
[----:B---3--:R-:W-:Y:S01]  /*0130*/  VIADD R12, R18, 0xffffffff ;  /* 0xffffffff120c7836 */ /* 0x008fe20000000000 */
[----:B------:R-:W2:Y:S07]  /*0140*/  LDC.64 R2, c[0x0][0x250] ;  /* 0x00009400ff027b82 */ /* 0x000eae0000000a00 */
[----:B------:R3:W-:Y:S01]  /*0150*/  @!P0 STS [R11], RZ ;  /* 0x000000ff0b008388 */ /* 0x0007e20000000800 */
[----:B------:R-:W-:-:S03]  /*0160*/  NOP ;  /* 0x0000000000007918 */ /* 0x000fc60000000000 */
[----:B------:R3:W-:Y:S01]  /*0170*/  @!P1 STS [UR32+0x24], R13 ;  /* 0x0000240dff009988 */ /* 0x0007e20008000820 */
[----:B-1----:R-:W-:-:S03]  /*0180*/  IMAD R4, R9, R8, R4 ;  /* 0x0000000809047224 */ /* 0x002fc600078e0204 */
[----:B------:R3:W-:Y:S01]  /*0190*/  @!P1 STS [UR32+0x20], R12 ;  /* 0x0000200cff009988 */ /* 0x0007e20008000820 */
[----:B-----5:R-:W-:-:S04]  /*01a0*/  IMAD R4, R4, R6, R5 ;  /* 0x0000000604047224 */ /* 0x020fc800078e0205 */
[----:B------:R-:W-:-:S05]  /*01b0*/  IMAD R10, R4, 0x180, RZ ;  /* 0x00000180040a7824 */ /* 0x000fca00078e02ff */
[----:B--2---:R-:W-:Y:S01]  /*01c0*/  IADD3 R4, P2, R10, R2, RZ ;  /* 0x000000020a047210 */ /* 0x004fe20007f5e0ff */
[----:B---3--:R-:W-:-:S12]  /*01d0*/  @P1 BRA `(.L_x_1) ;  /* 0x0000000000181947 */ /* 0x008fd80003800000 */
[----:B------:R-:W1:Y:S01]  /*01e0*/  LDS R5, [UR32+0x8] ;  /* 0x00000820ff057984 */ /* 0x000e620008000800 */
[----:B------:R-:W2:Y:S01]  /*01f0*/  LDC.64 R8, c[0x0][0x210] ;  /* 0x00008400ff087b82 */ /* 0x000ea20000000a00 */
[----:B------:R-:W-:Y:S02]  /*0200*/  IMAD.MOV.U32 R6, RZ, RZ, 0x70 ;  /* 0x00000070ff067424 */ /* 0x000fe400078e00ff */
[----:B--2---:R2:W-:Y:S03]  /*0210*/  STS.64 [UR32], R8 ;  /* 0x00000008ff007988 */ /* 0x0045e60008000a20 */
[----:B-1----:R-:W-:-:S05]  /*0220*/  LOP3.LUT R5, R5, 0x10, R6, 0xd8, !PT ;  /* 0x0000001005057812 */ /* 0x002fca00078ed806 */
[----:B------:R2:W-:Y:S02]  /*0230*/  STS [UR32+0x8], R5 ;  /* 0x00000805ff007988 */ /* 0x0005e40008000820 */
.L_x_1:
[----:B------:R-:W-:Y:S05]  /*0240*/  BSYNC B0 ;  /* 0x0000000000007941 */ /* 0x000fea0003800000 */
.L_x_0:
[----:B------:R-:W-:Y:S04]  /*0250*/  BSSY B0, `(.L_x_2) ;  /* 0x000000a000007945 */ /* 0x000fe80003800000 */
[----:B------:R-:W-:Y:S05]  /*0260*/  @P1 BRA `(.L_x_3) ;  /* 0x0000000000201947 */ /* 0x000fea0003800000 */
[----:B--2---:R-:W1:Y:S01]  /*0270*/  LDS R5, [UR32+0x34] ;  /* 0x00003420ff057984 */ /* 0x004e620008000800 */
[----:B------:R-:W-:Y:S02]  /*0280*/  IMAD.MOV.U32 R6, RZ, RZ, 0x3f000000 ;  /* 0x3f000000ff067424 */ /* 0x000fe400078e00ff */
[----:B------:R-:W-:Y:S01]  /*0290*/  @!P1 IMAD.MOV.U32 R8, RZ, RZ, 0xff ;  /* 0x000000ffff089424 */ /* 0x000fe200078e00ff */
[----:B------:R-:W2:Y:S02]  /*02a0*/  @!P1 LDS R9, [UR32+0x38] ;  /* 0x00003820ff099984 */ /* 0x000ea40008000800 */
[----:B-1----:R-:W-:Y:S02]  /*02b0*/  LOP3.LUT R5, R5, 0xff000000, R6, 0xb8, !PT ;  /* 0xff00000005057812 */ /* 0x002fe400078eb806 */
[----:B--2---:R-:W-:-:S03]  /*02c0*/  @!P1 LOP3.LUT R6, R9, 0xff, R8, 0xb8, !PT ;  /* 0x000000ff09069812 */ /* 0x004fc600078eb808 */
[----:B------:R1:W-:Y:S04]  /*02d0*/  STS [UR32+0x34], R5 ;  /* 0x00003405ff007988 */ /* 0x0003e80008000820 */
[----:B------:R1:W-:Y:S02]  /*02e0*/  @!P1 STS [UR32+0x38], R6 ;  /* 0x00003806ff009988 */ /* 0x0003e40008000820 */
.L_x_3:
[----:B------:R-:W-:Y:S05]  /*02f0*/  BSYNC B0 ;  /* 0x0000000000007941 */ /* 0x000fea0003800000 */
.L_x_2:
[----:B------:R-:W-:Y:S04]  /*0300*/  BSSY B0, `(.L_x_4) ;  /* 0x000000e000007945 */ /* 0x000fe80003800000 */
[----:B------:R-:W-:Y:S05]  /*0310*/  @P1 BRA `(.L_x_5) ;  /* 0x0000000000301947 */ /* 0x000fea0003800000 */
[----:B-1----:R-:W1:Y:S01]  /*0320*/  LDS R6, [UR32+0x34] ;  /* 0x00003420ff067984 */ /* 0x002e620008000800 */
[----:B--2---:R-:W2:Y:S03]  /*0330*/  LDC.64 R8, c[0x0][0x238] ;  /* 0x00008e00ff087b82 */ /* 0x004ea60000000a00 */
[----:B------:R-:W3:Y:S01]  /*0340*/  LDS R5, [UR32+0x1c] ;  /* 0x00001c20ff057984 */ /* 0x000ee20008000800 */
[C---:B--2---:R-:W-:Y:S01]  /*0350*/  SHF.L.U64.HI R9, R8.reuse, 0x1, R9 ;  /* 0x0000000108097819 */ /* 0x044fe20000010209 */
[----:B------:R-:W-:-:S03]  /*0360*/  IMAD.SHL.U32 R8, R8, 0x2, RZ ;  /* 0x0000000208087824 */ /* 0x000fc600078e00ff */
[--C-:B------:R-:W-:Y:S02]  /*0370*/  SHF.R.U32.HI R14, RZ, 0x4, R9.reuse ;  /* 0x00000004ff0e7819 */ /* 0x100fe40000011609 */
[----:B------:R-:W-:-:S05]  /*0380*/  SHF.R.U64 R8, R8, 0x4, R9 ;  /* 0x0000000408087819 */ /* 0x000fca0000001209 */
[----:B------:R4:W-:Y:S01]  /*0390*/  STS [UR32+0xc], R8 ;  /* 0x00000c08ff007988 */ /* 0x0009e20008000820 */
[----:B-1----:R-:W-:Y:S02]  /*03a0*/  LOP3.LUT R6, R6, 0x7, RZ, 0xb8, !PT ;  /* 0x0000000706067812 */ /* 0x002fe400078eb8ff */
[----:B---3--:R-:W-:-:S03]  /*03b0*/  LOP3.LUT R5, R5, 0xf, R14, 0xb8, !PT ;  /* 0x0000000f05057812 */ /* 0x008fc600078eb80e */
[----:B------:R4:W-:Y:S04]  /*03c0*/  STS [UR32+0x34], R6 ;  /* 0x00003406ff007988 */ /* 0x0009e80008000820 */
[----:B------:R4:W-:Y:S02]  /*03d0*/  STS [UR32+0x1c], R5 ;  /* 0x00001c05ff007988 */ /* 0x0009e40008000820 */
.L_x_5:
[----:B------:R-:W-:Y:S05]  /*03e0*/  BSYNC B0 ;  /* 0x0000000000007941 */ /* 0x000fea0003800000 */
.L_x_4:
[----:B------:R-:W-:Y:S04]  /*03f0*/  BSSY B1, `(.L_x_6) ;  /* 0x000001c000017945 */ /* 0x000fe80003800000 */
[----:B------:R-:W-:Y:S01]  /*0400*/  BSSY B0, `(.L_x_7) ;  /* 0x0000017000007945 */ /* 0x000fe20003800000 */
[----:B------:R-:W-:Y:S01]  /*0410*/  IMAD.MOV.U32 R14, RZ, RZ, RZ ;  /* 0x000000ffff0e7224 */ /* 0x000fe200078e00ff */
[----:B------:R-:W-:Y:S02]  /*0420*/  LEA.HI.X.SX32 R15, R10, R3, 0x1, P2 ;  /* 0x000000030a0f7211 */ /* 0x000fe400010f0eff */
[----:B------:R-:W-:Y:S05]  /*0430*/  @P1 BRA `(.L_x_8) ;  /* 0x0000000000201947 */ /* 0x000fea0003800000 */
[----:B-12-4-:R-:W1:Y:S02]  /*0440*/  LDS R5, [UR32+0x34] ;  /* 0x00003420ff057984 */ /* 0x016e640008000800 */
[----:B-1----:R-:W-:-:S05]  /*0450*/  LOP3.LUT R5, R5, 0x38, RZ, 0xb8, !PT ;  /* 0x0000003805057812 */ /* 0x002fca00078eb8ff */
[----:B------:R1:W-:Y:S01]  /*0460*/  STS [UR32+0x34], R5 ;  /* 0x00003405ff007988 */ /* 0x0003e20008000820 */
[----:B------:R-:W-:Y:S05]  /*0470*/  @P1 BRA `(.L_x_9) ;  /* 0x0000000000201947 */ /* 0x000fea0003800000 */
[----:B-1----:R-:W1:Y:S01]  /*0480*/  LDS R5, [UR32+0x8] ;  /* 0x00000820ff057984 */ /* 0x002e620008000800 */
[----:B------:R-:W-:-:S05]  /*0490*/  IMAD.MOV.U32 R6, RZ, RZ, 0x780 ;  /* 0x00000780ff067424 */ /* 0x000fca00078e00ff */
[----:B-1----:R-:W-:-:S05]  /*04a0*/  LOP3.LUT R5, R5, 0x500, R6, 0xd8, !PT ;  /* 0x0000050005057812 */ /* 0x002fca00078ed806 */
[----:B------:R3:W-:Y:S02]  /*04b0*/  STS [UR32+0x8], R5 ;  /* 0x00000805ff007988 */ /* 0x0007e40008000820 */
.L_x_8:
[----:B------:R-:W-:Y:S05]  /*04c0*/  @P1 BRA `(.L_x_10) ;  /* 0x0000000000281947 */ /* 0x000fea0003800000 */
[----:B-1234-:R-:W1:Y:S02]  /*04d0*/  LDS R5, [UR32+0x8] ;  /* 0x00000820ff057984 */ /* 0x01ee640008000800 */
[----:B-1----:R-:W-:-:S05]  /*04e0*/  LOP3.LUT R5, R5, 0x1800, RZ, 0xb8, !PT ;  /* 0x0000180005057812 */ /* 0x002fca00078eb8ff */
[----:B------:R2:W-:Y:S02]  /*04f0*/  STS [UR32+0x8], R5 ;  /* 0x00000805ff007988 */ /* 0x0005e40008000820 */
.L_x_9:
[----:B------:R-:W-:Y:S05]  /*0500*/  @P1 BREAK B0 ;  /* 0x0000000000001942 */ /* 0x000fea0003800000 */
[----:B------:R-:W-:Y:S05]  /*0510*/  @P1 BRA `(.L_x_11) ;  /* 0x0000000000241947 */ /* 0x000fea0003800000 */
[----:B------:R-:W3:Y:S01]  /*0520*/  LDS R6, [UR32+0x8] ;  /* 0x00000820ff067984 */ /* 0x000ee20008000800 */
[----:B-12---:R-:W-:-:S05]  /*0530*/  IMAD.MOV.U32 R5, RZ, RZ, 0x6000 ;  /* 0x00006000ff057424 */ /* 0x006fca00078e00ff */
[----:B---3--:R-:W-:-:S04]  /*0540*/  LOP3.LUT R5, R6, 0x6000, R5, 0xd8, !PT ;  /* 0x0000600006057812 */ /* 0x008fc800078ed805 */
[----:B------:R-:W-:-:S05]  /*0550*/  LOP3.LUT R5, R5, 0x400000, RZ, 0xb8, !PT ;  /* 0x0040000005057812 */ /* 0x000fca00078eb8ff */
[----:B------:R5:W-:Y:S02]  /*0560*/  STS [UR32+0x8], R5 ;  /* 0x00000805ff007988 */ /* 0x000be40008000820 */
.L_x_10:
[----:B------:R-:W-:Y:S05]  /*0570*/  BSYNC B0 ;  /* 0x0000000000007941 */ /* 0x000fea0003800000 */
.L_x_7:
[----:B-12345:R-:W1:Y:S02]  /*0580*/  @!P1 LDS R5, [UR32+0x8] ;  /* 0x00000820ff059984 */ /* 0x03ee640008000800 */
[----:B-1----:R-:W-:-:S05]  /*0590*/  @!P1 LOP3.LUT R5, R5, 0x8000, RZ, 0xb8, !PT ;  /* 0x0000800005059812 */ /* 0x002fca00078eb8ff */
[----:B------:R3:W-:Y:S02]  /*05a0*/  @!P1 STS [UR32+0x8], R5 ;  /* 0x00000805ff009988 */ /* 0x0007e40008000820 */
.L_x_11:
[----:B------:R-:W-:Y:S05]  /*05b0*/  BSYNC B1 ;  /* 0x0000000000017941 */ /* 0x000fea0003800000 */
.L_x_6:
[----:B------:R-:W-:Y:S05]  /*05c0*/  WARPSYNC.ALL ;  /* 0x0000000000007948 */ /* 0x000fea0003800000 */
[----:B------:R-:W-:Y:S05]  /*05d0*/  @P0 BRA `(.L_x_12) ;  /* 0x0000000000300947 */ /* 0x000fea0003800000 */
[----:B-123--:R-:W1:Y:S01]  /*05e0*/  S2R R5, SR_LANEID ;  /* 0x0000000000057919 */ /* 0x00ee620000000000 */
[----:B------:R-:W-:Y:S05]  /*05f0*/  WARPSYNC.ALL ;  /* 0x0000000000007948 */ /* 0x000fea0003800000 */
[----:B-1----:R-:W-:-:S05]  /*0600*/  IMAD.SHL.U32 R5, R5, 0x4, RZ ;  /* 0x0000000405057824 */ /* 0x002fca00078e00ff */
[----:B------:R-:W1:Y:S01]  /*0610*/  LDS R17, [R5+UR32] ;  /* 0x0000002005117984 */ /* 0x000e620008000800 */
[----:B------:R-:W-:Y:S02]  /*0620*/  R2UR UR4, R4 ;  /* 0x00000000040472ca */ /* 0x000fe400000e0000 */
[----:B------:R-:W-:Y:S02]  /*0630*/  R2UR UR5, R15 ;  /* 0x000000000f0572ca */ /* 0x000fe400000e0000 */
[----:B------:R-:W-:-:S05]  /*0640*/  IADD3 R8, P2, R5, R4, RZ ;  /* 0x0000000405087210 */ /* 0x000fca0007f5e0ff */
[----:B------:R-:W-:-:S05]  /*0650*/  IMAD.X R9, RZ, RZ, R15, P2 ;  /* 0x000000ffff097224 */ /* 0x000fca00010e060f */
[----:B-1----:R4:W5:Y:S01]  /*0660*/  ATOMG.E.EXCH.STRONG.GPU PT, RZ, [R8], R17 ;  /* 0x0000001108ff73a8 */ /* 0x00296200041ee100 */
[----:B------:R-:W-:-:S04]  /*0670*/  DEPBAR {5,4,3,2,1,0} ;  /* 0x0000003f0000791a */ /* 0x000fc80000000000 */
[----:B------:R4:W-:Y:S01]  /*0680*/  UTMACCTL.IV [UR4] ;  /* 0x00000000040079b9 */ /* 0x0009e20008000000 */
[----:B------:R-:W-:Y:S01]  /*0690*/  NOP ;  /* 0x0000000000007918 */ /* 0x000fe20000000000 */
.L_x_12:
[----:B------:R-:W-:Y:S05]  /*06a0*/  @P0 BRA `(.L_x_13) ;  /* 0x00000000000c0947 */ /* 0x000fea0003800000 */
[----:B------:R0:W-:Y:S01]  /*06b0*/  UTMACMDFLUSH ;  /* 0x00000000000079b7 */ /* 0x0001e20000000000 */
[----:B------:R-:W-:Y:S05]  /*06c0*/  @P0 BRA `(.L_x_13) ;  /* 0x0000000000040947 */ /* 0x000fea0003800000 */
[----:B------:R-:W-:-:S04]  /*06d0*/  DEPBAR.LE SB0, 0x0 ;  /* 0x000080000000791a */ /* 0x000fc80000000000 */
.L_x_13:
[----:B------:R-:W-:Y:S05]  /*06e0*/  WARPSYNC.ALL ;  /* 0x0000000000007948 */ /* 0x000fea0003800000 */
[----:B-----5:R-:W-:Y:S06]  /*06f0*/  BAR.SYNC.DEFER_BLOCKING 0x0 ;  /* 0x0000000000007b1d */ /* 0x020fec0000010000 */
[----:B------:R-:W-:Y:S02]  /*0700*/  BSSY B1, `(.L_x_14) ;  /* 0x000000b000017945 */ /* 0x000fe40003800000 */
[----:B------:R-:W-:Y:S06]  /*0710*/  BAR.SYNC.DEFER_BLOCKING 0x0 ;  /* 0x0000000000007b1d */ /* 0x000fec0000010000 */
[----:B------:R5:W-:Y:S01]  /*0720*/  @!P0 STS [R11], RZ ;  /* 0x000000ff0b008388 */ /* 0x000be20000000800 */
[----:B------:R-:W-:Y:S01]  /*0730*/  NOP ;  /* 0x0000000000007918 */ /* 0x000fe20000000000 */
[----:B------:R-:W-:Y:S05]  /*0740*/  @P1 BRA `(.L_x_15) ;  /* 0x0000000000181947 */ /* 0x000fea0003800000 */
[----:B-123--:R-:W1:Y:S01]  /*0750*/  LDS R5, [UR32+0x8] ;  /* 0x00000820ff057984 */ /* 0x00ee620008000800 */
[----:B----4-:R-:W2:Y:S01]  /*0760*/  LDC.64 R8, c[0x0][0x218] ;  /* 0x00008600ff087b82 */ /* 0x010ea20000000a00 */
[----:B------:R-:W-:Y:S02]  /*0770*/  IMAD.MOV.U32 R6, RZ, RZ, 0x70 ;  /* 0x00000070ff067424 */ /* 0x000fe400078e00ff */
[----:B--2---:R2:W-:Y:S03]  /*0780*/  STS.64 [UR32], R8 ;  /* 0x00000008ff007988 */ /* 0x0045e60008000a20 */
[----:B-1----:R-:W-:-:S05]  /*0790*/  LOP3.LUT R5, R5, 0x10, R6, 0xd8, !PT ;  /* 0x0000001005057812 */ /* 0x002fca00078ed806 */
[----:B------:R2:W-:Y:S02]  /*07a0*/  STS [UR32+0x8], R5 ;  /* 0x00000805ff007988 */ /* 0x0005e40008000820 */
.L_x_15:
[----:B----4-:R-:W-:Y:S05]  /*07b0*/  BSYNC B1 ;  /* 0x0000000000017941 */ /* 0x010fea0003800000 */
.L_x_14:
[----:B------:R-:W-:Y:S04]  /*07c0*/  BSSY B2, `(.L_x_16) ;  /* 0x000000f000027945 */ /* 0x000fe80003800000 */
[----:B------:R-:W-:Y:S04]  /*07d0*/  BSSY B1, `(.L_x_17) ;  /* 0x000000c000017945 */ /* 0x000fe80003800000 */
[----:B------:R-:W-:Y:S05]  /*07e0*/  @P1 BRA `(.L_x_18) ;  /* 0x0000000000281947 */ /* 0x000fea0003800000 */
[----:B-123--:R-:W1:Y:S01]  /*07f0*/  LDS R5, [UR32+0x34] ;  /* 0x00003420ff057984 */ /* 0x00ee620008000800 */
[----:B------:R-:W-:Y:S01]  /*0800*/  IMAD.MOV.U32 R6, RZ, RZ, 0x3f000000 ;  /* 0x3f000000ff067424 */ /* 0x000fe200078e00ff */
[----:B------:R-:W-:Y:S05]  /*0810*/  @P1 BREAK B1 ;  /* 0x0000000000011942 */ /* 0x000fea0003800000 */
[----:B-1----:R-:W-:-:S05]  /*0820*/  LOP3.LUT R5, R5, 0xff000000, R6, 0xb8, !PT ;  /* 0xff00000005057812 */ /* 0x002fca00078eb806 */
[----:B------:R1:W-:Y:S01]  /*0830*/  STS [UR32+0x34], R5 ;  /* 0x00003405ff007988 */ /* 0x0003e20008000820 */
[----:B------:R-:W-:Y:S05]  /*0840*/  @P1 BRA `(.L_x_19) ;  /* 0x0000000000181947 */ /* 0x000fea0003800000 */
[----:B------:R-:W2:Y:S01]  /*0850*/  LDS R6, [UR32+0x38] ;  /* 0x00003820ff067984 */ /* 0x000ea20008000800 */
[----:B-1----:R-:W-:-:S05]  /*0860*/  IMAD.MOV.U32 R5, RZ, RZ, 0x3f ;  /* 0x0000003fff057424 */ /* 0x002fca00078e00ff */
[----:B--2---:R-:W-:-:S05]  /*0870*/  LOP3.LUT R5, R6, 0xff, R5, 0xb8, !PT ;  /* 0x000000ff06057812 */ /* 0x004fca00078eb805 */
[----:B------:R4:W-:Y:S02]  /*0880*/  STS [UR32+0x38], R5 ;  /* 0x00003805ff007988 */ /* 0x0009e40008000820 */
.L_x_18:
[----:B------:R-:W-:Y:S05]  /*0890*/  BSYNC B1 ;  /* 0x0000000000017941 */ /* 0x000fea0003800000 */
.L_x_17:
[----:B------:R1:W-:Y:S02]  /*08a0*/  @!P1 STS [UR32+0x20], R12 ;  /* 0x0000200cff009988 */ /* 0x0003e40008000820 */
.L_x_19:
[----:B------:R-:W-:Y:S05]  /*08b0*/  BSYNC B2 ;  /* 0x0000000000027941 */ /* 0x000fea0003800000 */
.L_x_16:
[----:B------:R-:W-:Y:S05]  /*08c0*/  WARPSYNC.ALL ;  /* 0x0000000000007948 */ /* 0x000fea0003800000 */
[----:B-1----:R-:W1:Y:S01]  /*08d0*/  LDC R12, c[0x0][0x22c] ;  /* 0x00008b00ff0c7b82 */ /* 0x002e620000000800 */
[----:B------:R-:W-:Y:S01]  /*08e0*/  BSSY B2, `(.L_x_20) ;  /* 0x0000010000027945 */ /* 0x000fe20003800000 */
[----:B-1----:R-:W-:-:S05]  /*08f0*/  VIADD R12, R12, 0xffffffff ;  /* 0xffffffff0c0c7836 */ /* 0x002fca0000000000 */
[----:B------:R1:W-:Y:S01]  /*0900*/  @!P1 STS [UR32+0x24], R12 ;  /* 0x0000240cff009988 */ /* 0x0003e20008000820 */
[----:B------:R-:W-:Y:S05]  /*0910*/  @P1 BRA `(.L_x_21) ;  /* 0x0000000000301947 */ /* 0x000fea0003800000 */
[----:B------:R-:W1:Y:S01]  /*0920*/  LDS R6, [UR32+0x34] ;  /* 0x00003420ff067984 */ /* 0x000e620008000800 */
[----:B--2---:R-:W2:Y:S03]  /*0930*/  LDC.64 R8, c[0x0][0x240] ;  /* 0x00009000ff087b82 */ /* 0x004ea60000000a00 */
[----:B---34-:R-:W3:Y:S01]  /*0940*/  LDS R5, [UR32+0x1c] ;  /* 0x00001c20ff057984 */ /* 0x018ee20008000800 */
        /* <DEDUP_REMOVED lines=9> */
.L_x_21:
[----:B------:R-:W-:Y:S05]  /*09e0*/  BSYNC B2 ;  /* 0x0000000000027941 */ /* 0x000fea0003800000 */
.L_x_20:
[----:B------:R-:W-:Y:S04]  /*09f0*/  BSSY B3, `(.L_x_22) ;  /* 0x000001a000037945 */ /* 0x000fe80003800000 */
[----:B------:R-:W-:Y:S04]  /*0a00*/  BSSY B2, `(.L_x_23) ;  /* 0x0000015000027945 */ /* 0x000fe80003800000 */
[----:B------:R-:W-:Y:S05]  /*0a10*/  @P1 BRA `(.L_x_24) ;  /* 0x0000000000201947 */ /* 0x000fea0003800000 */
[----:B--234-:R-:W2:Y:S02]  /*0a20*/  LDS R5, [UR32+0x34] ;  /* 0x00003420ff057984 */ /* 0x01cea40008000800 */
[----:B--2---:R-:W-:-:S05]  /*0a30*/  LOP3.LUT R5, R5, 0x38, RZ, 0xb8, !PT ;  /* 0x0000003805057812 */ /* 0x004fca00078eb8ff */
[----:B------:R2:W-:Y:S01]  /*0a40*/  STS [UR32+0x34], R5 ;  /* 0x00003405ff007988 */ /* 0x0005e20008000820 */
[----:B------:R-:W-:Y:S05]  /*0a50*/  @P1 BRA `(.L_x_25) ;  /* 0x0000000000201947 */ /* 0x000fea0003800000 */
[----:B--2---:R-:W2:Y:S01]  /*0a60*/  LDS R5, [UR32+0x8] ;  /* 0x00000820ff057984 */ /* 0x004ea20008000800 */
[----:B------:R-:W-:-:S05]  /*0a70*/  IMAD.MOV.U32 R6, RZ, RZ, 0x780 ;  /* 0x00000780ff067424 */ /* 0x000fca00078e00ff */
[----:B--2---:R-:W-:-:S05]  /*0a80*/  LOP3.LUT R5, R5, 0x500, R6, 0xd8, !PT ;  /* 0x0000050005057812 */ /* 0x004fca00078ed806 */
[----:B------:R2:W-:Y:S02]  /*0a90*/  STS [UR32+0x8], R5 ;  /* 0x00000805ff007988 */ /* 0x0005e40008000820 */
.L_x_24:
[----:B------:R-:W-:Y:S05]  /*0aa0*/  @P1 BRA `(.L_x_26) ;  /* 0x0000000000281947 */ /* 0x000fea0003800000 */
[----:B--234-:R-:W2:Y:S02]  /*0ab0*/  LDS R5, [UR32+0x8] ;  /* 0x00000820ff057984 */ /* 0x01cea40008000800 */
[----:B--2---:R-:W-:-:S05]  /*0ac0*/  LOP3.LUT R5, R5, 0x1800, RZ, 0xb8, !PT ;  /* 0x0000180005057812 */ /* 0x004fca00078eb8ff */
[----:B------:R3:W-:Y:S02]  /*0ad0*/  STS [UR32+0x8], R5 ;  /* 0x00000805ff007988 */ /* 0x0007e40008000820 */
.L_x_25:
[----:B------:R-:W-:Y:S05]  /*0ae0*/  @P1 BREAK B2 ;  /* 0x0000000000021942 */ /* 0x000fea0003800000 */
[----:B------:R-:W-:Y:S05]  /*0af0*/  @P1 BRA `(.L_x_27) ;  /* 0x0000000000241947 */ /* 0x000fea0003800000 */
[----:B--23--:R-:W2:Y:S01]  /*0b00*/  LDS R5, [UR32+0x8] ;  /* 0x00000820ff057984 */ /* 0x00cea20008000800 */
[----:B------:R-:W-:-:S05]  /*0b10*/  IMAD.MOV.U32 R6, RZ, RZ, 0x6000 ;  /* 0x00006000ff067424 */ /* 0x000fca00078e00ff */
[----:B--2---:R-:W-:-:S04]  /*0b20*/  LOP3.LUT R5, R5, 0x6000, R6, 0xd8, !PT ;  /* 0x0000600005057812 */ /* 0x004fc800078ed806 */
[----:B------:R-:W-:-:S05]  /*0b30*/  LOP3.LUT R5, R5, 0x400000, RZ, 0xb8, !PT ;  /* 0x0040000005057812 */ /* 0x000fca00078eb8ff */
[----:B------:R2:W-:Y:S02]  /*0b40*/  STS [UR32+0x8], R5 ;  /* 0x00000805ff007988 */ /* 0x0005e40008000820 */
.L_x_26:
[----:B------:R-:W-:Y:S05]  /*0b50*/  BSYNC B2 ;  /* 0x0000000000027941 */ /* 0x000fea0003800000 */
.L_x_23:
[----:B--234-:R-:W2:Y:S02]  /*0b60*/  @!P1 LDS R5, [UR32+0x8] ;  /* 0x00000820ff059984 */ /* 0x01cea40008000800 */
[----:B--2---:R-:W-:-:S05]  /*0b70*/  @!P1 LOP3.LUT R5, R5, 0x8000, RZ, 0xb8, !PT ;  /* 0x0000800005059812 */ /* 0x004fca00078eb8ff */
[----:B------:R4:W-:Y:S02]  /*0b80*/  @!P1 STS [UR32+0x8], R5 ;  /* 0x00000805ff009988 */ /* 0x0009e40008000820 */
.L_x_27:
[----:B------:R-:W-:Y:S05]  /*0b90*/  BSYNC B3 ;  /* 0x0000000000037941 */ /* 0x000fea0003800000 */
.L_x_22:
[----:B------:R-:W-:Y:S05]  /*0ba0*/  WARPSYNC.ALL ;  /* 0x0000000000007948 */ /* 0x000fea0003800000 */
[----:B------:R-:W-:-:S05]  /*0bb0*/  VIADD R6, R10, 0x80 ;  /* 0x000000800a067836 */ /* 0x000fca0000000000 */
[----:B--234-:R-:W-:-:S04]  /*0bc0*/  IADD3 R5, P2, R6, R2, RZ ;  /* 0x0000000206057210 */ /* 0x01cfc80007f5e0ff */
[----:B------:R-:W-:Y:S01]  /*0bd0*/  LEA.HI.X.SX32 R6, R6, R3, 0x1, P2 ;  /* 0x0000000306067211 */ /* 0x000fe200010f0eff */
[----:B------:R-:W-:Y:S08]  /*0be0*/  @P0 BRA `(.L_x_28) ;  /* 0x0000000000300947 */ /* 0x000ff00003800000 */
[----:B------:R-:W2:Y:S01]  /*0bf0*/  S2R R8, SR_LANEID ;  /* 0x0000000000087919 */ /* 0x000ea20000000000 */
[----:B------:R-:W-:Y:S05]  /*0c00*/  WARPSYNC.ALL ;  /* 0x0000000000007948 */ /* 0x000fea0003800000 */
[----:B--2---:R-:W-:-:S05]  /*0c10*/  IMAD.SHL.U32 R16, R8, 0x4, RZ ;  /* 0x0000000408107824 */ /* 0x004fca00078e00ff */
[----:B------:R-:W2:Y:S01]  /*0c20*/  LDS R17, [R16+UR32] ;  /* 0x0000002010117984 */ /* 0x000ea20008000800 */
[----:B------:R-:W-:Y:S02]  /*0c30*/  R2UR UR4, R5 ;  /* 0x00000000050472ca */ /* 0x000fe400000e0000 */
[----:B------:R-:W-:Y:S02]  /*0c40*/  R2UR UR5, R6 ;  /* 0x00000000060572ca */ /* 0x000fe400000e0000 */
[----:B------:R-:W-:-:S05]  /*0c50*/  IADD3 R8, P2, R16, R5, RZ ;  /* 0x0000000510087210 */ /* 0x000fca0007f5e0ff */
[----:B------:R-:W-:-:S05]  /*0c60*/  IMAD.X R9, RZ, RZ, R6, P2 ;  /* 0x000000ffff097224 */ /* 0x000fca00010e0606 */
[----:B--2---:R2:W3:Y:S01]  /*0c70*/  ATOMG.E.EXCH.STRONG.GPU PT, RZ, [R8], R17 ;  /* 0x0000001108ff73a8 */ /* 0x0044e200041ee100 */
[----:B------:R-:W-:-:S04]  /*0c80*/  DEPBAR {5,4,3,2,1,0} ;  /* 0x0000003f0000791a */ /* 0x000fc80000000000 */
[----:B------:R2:W-:Y:S01]  /*0c90*/  UTMACCTL.IV [UR4] ;  /* 0x00000000040079b9 */ /* 0x0005e20008000000 */
[----:B------:R-:W-:Y:S01]  /*0ca0*/  NOP ;  /* 0x0000000000007918 */ /* 0x000fe20000000000 */
.L_x_28:
[----:B------:R-:W-:Y:S05]  /*0cb0*/  @P0 BRA `(.L_x_29) ;  /* 0x00000000000c0947 */ /* 0x000fea0003800000 */
[----:B------:R0:W-:Y:S01]  /*0cc0*/  UTMACMDFLUSH ;  /* 0x00000000000079b7 */ /* 0x0001e20000000000 */
[----:B------:R-:W-:Y:S05]  /*0cd0*/  @P0 BRA `(.L_x_29) ;  /* 0x0000000000040947 */ /* 0x000fea0003800000 */
[----:B------:R-:W-:-:S04]  /*0ce0*/  DEPBAR.LE SB0, 0x0 ;  /* 0x000080000000791a */ /* 0x000fc80000000000 */
.L_x_29:
[----:B------:R-:W-:Y:S05]  /*0cf0*/  WARPSYNC.ALL ;  /* 0x0000000000007948 */ /* 0x000fea0003800000 */
[----:B---3--:R-:W-:Y:S06]  /*0d00*/  BAR.SYNC.DEFER_BLOCKING 0x0 ;  /* 0x0000000000007b1d */ /* 0x008fec0000010000 */
[----:B------:R-:W-:Y:S02]  /*0d10*/  BSSY B3, `(.L_x_30) ;  /* 0x000000b000037945 */ /* 0x000fe40003800000 */
[----:B------:R-:W-:Y:S06]  /*0d20*/  BAR.SYNC.DEFER_BLOCKING 0x0 ;  /* 0x0000000000007b1d */ /* 0x000fec0000010000 */
[----:B------:R3:W-:Y:S01]  /*0d30*/  @!P0 STS [R11], RZ ;  /* 0x000000ff0b008388 */ /* 0x0007e20000000800 */
[----:B------:R-:W-:Y:S01]  /*0d40*/  NOP ;  /* 0x0000000000007918 */ /* 0x000fe20000000000 */
[----:B------:R-:W-:Y:S05]  /*0d50*/  @P1 BRA `(.L_x_31) ;  /* 0x0000000000181947 */ /* 0x000fea0003800000 */
[----:B--2---:R-:W2:Y:S01]  /*0d60*/  LDS R8, [UR32+0x8] ;  /* 0x00000820ff087984 */ /* 0x004ea20008000800 */
[----:B------:R-:W4:Y:S01]  /*0d70*/  LDC.64 R16, c[0x0][0x220] ;  /* 0x00008800ff107b82 */ /* 0x000f220000000a00 */
[----:B------:R-:W-:Y:S02]  /*0d80*/  IMAD.MOV.U32 R9, RZ, RZ, 0x70 ;  /* 0x00000070ff097424 */ /* 0x000fe400078e00ff */
[----:B----4-:R4:W-:Y:S03]  /*0d90*/  STS.64 [UR32], R16 ;  /* 0x00000010ff007988 */ /* 0x0109e60008000a20 */
[----:B--2---:R-:W-:-:S05]  /*0da0*/  LOP3.LUT R8, R8, 0x10, R9, 0xd8, !PT ;  /* 0x0000001008087812 */ /* 0x004fca00078ed809 */
[----:B------:R4:W-:Y:S02]  /*0db0*/  STS [UR32+0x8], R8 ;  /* 0x00000808ff007988 */ /* 0x0009e40008000820 */
.L_x_31:
[----:B--2---:R-:W-:Y:S05]  /*0dc0*/  BSYNC B3 ;  /* 0x0000000000037941 */ /* 0x004fea0003800000 */
.L_x_30:
[----:B------:R-:W-:Y:S04]  /*0dd0*/  BSSY B4, `(.L_x_32) ;  /* 0x0000011000047945 */ /* 0x000fe80003800000 */
[----:B------:R-:W-:Y:S04]  /*0de0*/  BSSY B3, `(.L_x_33) ;  /* 0x000000e000037945 */ /* 0x000fe80003800000 */
[----:B------:R-:W-:Y:S05]  /*0df0*/  @P1 BRA `(.L_x_34) ;  /* 0x0000000000241947 */ /* 0x000fea0003800000 */
[----:B----4-:R-:W2:Y:S01]  /*0e00*/  LDS R8, [UR32+0x34] ;  /* 0x00003420ff087984 */ /* 0x010ea20008000800 */
[----:B------:R-:W-:-:S05]  /*0e10*/  IMAD.MOV.U32 R9, RZ, RZ, 0x3f000000 ;  /* 0x3f000000ff097424 */ /* 0x000fca00078e00ff */
[----:B--2---:R-:W-:-:S05]  /*0e20*/  LOP3.LUT R8, R8, 0xff000000, R9, 0xb8, !PT ;  /* 0xff00000008087812 */ /* 0x004fca00078eb809 */
[----:B------:R2:W-:Y:S01]  /*0e30*/  STS [UR32+0x34], R8 ;  /* 0x00003408ff007988 */ /* 0x0005e20008000820 */
[----:B------:R-:W-:Y:S05]  /*0e40*/  @P1 BRA `(.L_x_35) ;  /* 0x00000000001c1947 */ /* 0x000fea0003800000 */
[----:B--2---:R-:W2:Y:S01]  /*0e50*/  LDS R8, [UR32+0x38] ;  /* 0x00003820ff087984 */ /* 0x004ea20008000800 */
[----:B------:R-:W-:-:S05]  /*0e60*/  IMAD.MOV.U32 R9, RZ, RZ, 0xff ;  /* 0x000000ffff097424 */ /* 0x000fca00078e00ff */
[----:B--2---:R-:W-:-:S05]  /*0e70*/  LOP3.LUT R8, R8, 0xff, R9, 0xb8, !PT ;  /* 0x000000ff08087812 */ /* 0x004fca00078eb809 */
[----:B------:R2:W-:Y:S02]  /*0e80*/  STS [UR32+0x38], R8 ;  /* 0x00003808ff007988 */ /* 0x0005e40008000820 */
.L_x_34:
[----:B------:R-:W-:Y:S05]  /*0e90*/  @P1 BREAK B3 ;  /* 0x0000000000031942 */ /* 0x000fea0003800000 */
[----:B------:R-:W-:Y:S05]  /*0ea0*/  @P1 BRA `(.L_x_36) ;  /* 0x00000000000c1947 */ /* 0x000fea0003800000 */
[----:B------:R1:W-:Y:S02]  /*0eb0*/  STS [UR32+0x20], R12 ;  /* 0x0000200cff007988 */ /* 0x0003e40008000820 */
.L_x_35:
[----:B------:R-:W-:Y:S05]  /*0ec0*/  BSYNC B3 ;  /* 0x0000000000037941 */ /* 0x000fea0003800000 */
.L_x_33:
[----:B------:R1:W-:Y:S02]  /*0ed0*/  @!P1 STS [UR32+0x24], R13 ;  /* 0x0000240dff009988 */ /* 0x0003e40008000820 */
.L_x_36:
[----:B------:R-:W-:Y:S05]  /*0ee0*/  BSYNC B4 ;  /* 0x0000000000047941 */ /* 0x000fea0003800000 */
.L_x_32:
[----:B------:R-:W-:Y:S05]  /*0ef0*/  WARPSYNC.ALL ;  /* 0x0000000000007948 */ /* 0x000fea0003800000 */
[----:B------:R-:W-:Y:S04]  /*0f00*/  BSSY B4, `(.L_x_37) ;  /* 0x000000e000047945 */ /* 0x000fe80003800000 */
[----:B------:R-:W-:Y:S05]  /*0f10*/  @P1 BRA `(.L_x_38) ;  /* 0x0000000000301947 */ /* 0x000fea0003800000 */
[----:B------:R-:W3:Y:S01]  /*0f20*/  LDS R9, [UR32+0x34] ;  /* 0x00003420ff097984 */ /* 0x000ee20008000800 */
[----:B----4-:R-:W1:Y:S03]  /*0f30*/  LDC.64 R16, c[0x0][0x248] ;  /* 0x00009200ff107b82 */ /* 0x010e660000000a00 */
[----:B--2---:R-:W2:Y:S01]  /*0f40*/  LDS R8, [UR32+0x1c] ;  /* 0x00001c20ff087984 */ /* 0x004ea20008000800 */
[C---:B-1----:R-:W-:Y:S01]  /*0f50*/  SHF.L.U64.HI R12, R16.reuse, 0x1, R17 ;  /* 0x00000001100c7819 */ /* 0x042fe20000010211 */
[----:B---3-5:R-:W-:-:S03]  /*0f60*/  IMAD.SHL.U32 R11, R16, 0x2, RZ ;  /* 0x00000002100b7824 */ /* 0x028fc600078e00ff */
[--C-:B------:R-:W-:Y:S02]  /*0f70*/  SHF.R.U32.HI R13, RZ, 0x4, R12.reuse ;  /* 0x00000004ff0d7819 */ /* 0x100fe4000001160c */
[----:B------:R-:W-:-:S05]  /*0f80*/  SHF.R.U64 R11, R11, 0x4, R12 ;  /* 0x000000040b0b7819 */ /* 0x000fca000000120c */
[----:B------:R1:W-:Y:S01]  /*0f90*/  STS [UR32+0xc], R11 ;  /* 0x00000c0bff007988 */ /* 0x0003e20008000820 */
[----:B------:R-:W-:Y:S02]  /*0fa0*/  LOP3.LUT R9, R9, 0x7, RZ, 0xb8, !PT ;  /* 0x0000000709097812 */ /* 0x000fe400078eb8ff */
[----:B--2---:R-:W-:-:S03]  /*0fb0*/  LOP3.LUT R8, R8, 0xf, R13, 0xb8, !PT ;  /* 0x0000000f08087812 */ /* 0x004fc600078eb80d */
[----:B------:R1:W-:Y:S04]  /*0fc0*/  STS [UR32+0x34], R9 ;  /* 0x00003409ff007988 */ /* 0x0003e80008000820 */
[----:B------:R1:W-:Y:S02]  /*0fd0*/  STS [UR32+0x1c], R8 ;  /* 0x00001c08ff007988 */ /* 0x0003e40008000820 */
.L_x_38:
[----:B------:R-:W-:Y:S05]  /*0fe0*/  BSYNC B4 ;  /* 0x0000000000047941 */ /* 0x000fea0003800000 */
.L_x_37:
[----:B------:R-:W-:Y:S04]  /*0ff0*/  BSSY B4, `(.L_x_39) ;  /* 0x000001a000047945 */ /* 0x000fe80003800000 */
[----:B------:R-:W-:Y:S04]  /*1000*/  BSSY B5, `(.L_x_40) ;  /* 0x0000015000057945 */ /* 0x000fe80003800000 */
        /* <DEDUP_REMOVED lines=9> */
.L_x_41:
[----:B------:R-:W-:Y:S05]  /*10a0*/  @P1 BRA `(.L_x_43) ;  /* 0x0000000000281947 */ /* 0x000fea0003800000 */
[----:B-12-4-:R-:W1:Y:S02]  /*10b0*/  LDS R8, [UR32+0x8] ;  /* 0x00000820ff087984 */ /* 0x016e640008000800 */
[----:B-1----:R-:W-:-:S05]  /*10c0*/  LOP3.LUT R8, R8, 0x1800, RZ, 0xb8, !PT ;  /* 0x0000180008087812 */ /* 0x002fca00078eb8ff */
[----:B------:R2:W-:Y:S02]  /*10d0*/  STS [UR32+0x8], R8 ;  /* 0x00000808ff007988 */ /* 0x0005e40008000820 */
.L_x_42:
[----:B------:R-:W-:Y:S05]  /*10e0*/  @P1 BREAK B5 ;  /* 0x0000000000051942 */ /* 0x000fea0003800000 */
[----:B------:R-:W-:Y:S05]  /*10f0*/  @P1 BRA `(.L_x_44) ;  /* 0x0000000000241947 */ /* 0x000fea0003800000 */
[----:B-12---:R-:W1:Y:S01]  /*1100*/  LDS R8, [UR32+0x8] ;  /* 0x00000820ff087984 */ /* 0x006e620008000800 */
[----:B------:R-:W-:-:S05]  /*1110*/  IMAD.MOV.U32 R9, RZ, RZ, 0x6000 ;  /* 0x00006000ff097424 */ /* 0x000fca00078e00ff */
[----:B-1----:R-:W-:-:S04]  /*1120*/  LOP3.LUT R8, R8, 0x6000, R9, 0xd8, !PT ;  /* 0x0000600008087812 */ /* 0x002fc800078ed809 */
[----:B------:R-:W-:-:S05]  /*1130*/  LOP3.LUT R8, R8, 0x400000, RZ, 0xb8, !PT ;  /* 0x0040000008087812 */ /* 0x000fca00078eb8ff */
[----:B------:R1:W-:Y:S02]  /*1140*/  STS [UR32+0x8], R8 ;  /* 0x00000808ff007988 */ /* 0x0003e40008000820 */
.L_x_43:
[----:B------:R-:W-:Y:S05]  /*1150*/  BSYNC B5 ;  /* 0x0000000000057941 */ /* 0x000fea0003800000 */
.L_x_40:
[----:B-12-4-:R-:W1:Y:S02]  /*1160*/  @!P1 LDS R8, [UR32+0x8] ;  /* 0x00000820ff089984 */ /* 0x016e640008000800 */
[----:B-1----:R-:W-:-:S05]  /*1170*/  @!P1 LOP3.LUT R8, R8, 0x8000, RZ, 0xb8, !PT ;  /* 0x0000800008089812 */ /* 0x002fca00078eb8ff */
[----:B------:R4:W-:Y:S02]  /*1180*/  @!P1 STS [UR32+0x8], R8 ;  /* 0x00000808ff009988 */ /* 0x0009e40008000820 */
.L_x_44:
[----:B------:R-:W-:Y:S05]  /*1190*/  BSYNC B4 ;  /* 0x0000000000047941 */ /* 0x000fea0003800000 */
.L_x_39:
[----:B------:R-:W-:Y:S05]  /*11a0*/  WARPSYNC.ALL ;  /* 0x0000000000007948 */ /* 0x000fea0003800000 */
[----:B------:R-:W-:Y:S01]  /*11b0*/  VIADD R10, R10, 0x100 ;  /* 0x000001000a0a7836 */ /* 0x000fe20000000000 */
[----:B------:R-:W-:Y:S02]  /*11c0*/  ISETP.GE.AND P2, PT, R18, 0x1, PT ;  /* 0x000000011200780c */ /* 0x000fe40003f46270 */
[----:B------:R-:W-:Y:S02]  /*11d0*/  CS2R R120, SRZ ;  /* 0x0000000000787805 */ /* 0x000fe4000001ff00 */
[----:B------:R-:W-:-:S02]  /*11e0*/  CS2R R122, SRZ ;  /* 0x00000000007a7805 */ /* 0x000fc4000001ff00 */
[----:B------:R-:W-:Y:S02]  /*11f0*/  CS2R R124, SRZ ;  /* 0x00000000007c7805 */ /* 0x000fe4000001ff00 */
[----:B------:R-:W-:Y:S02]  /*1200*/  IADD3 R2, P3, R10, R2, RZ ;  /* 0x000000020a027210 */ /* 0x000fe40007f7e0ff */
[----:B------:R-:W-:Y:S02]  /*1210*/  CS2R R126, SRZ ;  /* 0x00000000007e7805 */ /* 0x000fe4000001ff00 */
[----:B------:R-:W-:Y:S02]  /*1220*/  CS2R R128, SRZ ;  /* 0x0000000000807805 */ /* 0x000fe4000001ff00 */
[----:B------:R-:W-:Y:S02]  /*1230*/  CS2R R130, SRZ ;  /* 0x0000000000827805 */ /* 0x000fe4000001ff00 */
[----:B------:R-:W-:-:S02]  /*1240*/  CS2R R132, SRZ ;  /* 0x0000000000847805 */ /* 0x000fc4000001ff00 */
[----:B------:R-:W-:Y:S02]  /*1250*/  CS2R R134, SRZ ;  /* 0x0000000000867805 */ /* 0x000fe4000001ff00 */
[----:B------:R-:W-:Y:S02]  /*1260*/  CS2R R136, SRZ ;  /* 0x0000000000887805 */ /* 0x000fe4000001ff00 */
        /* <DEDUP_REMOVED lines=41> */
[----:B------:R-:W-:Y:S01]  /*1500*/  CS2R R28, SRZ ;  /* 0x00000000001c7805 */ /* 0x000fe2000001ff00 */
[----:B------:R-:W-:Y:S01]  /*1510*/  IMAD.MOV.U32 R30, RZ, RZ, RZ ;  /* 0x000000ffff1e7224 */ /* 0x000fe200078e00ff */
[----:B------:R-:W-:Y:S01]  /*1520*/  LEA.HI.X.SX32 R3, R10, R3, 0x1, P3 ;  /* 0x000000030a037211 */ /* 0x000fe200018f0eff */
[----:B------:R-:W-:Y:S06]  /*1530*/  @P0 BRA `(.L_x_45) ;  /* 0x0000000000300947 */ /* 0x000fec0003800000 */
[----:B-12-4-:R-:W1:Y:S01]  /*1540*/  S2R R8, SR_LANEID ;  /* 0x0000000000087919 */ /* 0x016e620000000000 */
[----:B------:R-:W-:Y:S05]  /*1550*/  WARPSYNC.ALL ;  /* 0x0000000000007948 */ /* 0x000fea0003800000 */
[----:B-1----:R-:W-:-:S05]  /*1560*/  IMAD.SHL.U32 R13, R8, 0x4, RZ ;  /* 0x00000004080d7824 */ /* 0x002fca00078e00ff */
[----:B---3-5:R-:W1:Y:S01]  /*1570*/  LDS R11, [R13+UR32] ;  /* 0x000000200d0b7984 */ /* 0x028e620008000800 */
[----:B------:R-:W-:Y:S02]  /*1580*/  R2UR UR4, R2 ;  /* 0x00000000020472ca */ /* 0x000fe400000e0000 */
[----:B------:R-:W-:Y:S02]  /*1590*/  R2UR UR5, R3 ;  /* 0x00000000030572ca */ /* 0x000fe400000e0000 */
[----:B------:R-:W-:-:S05]  /*15a0*/  IADD3 R8, P3, R13, R2, RZ ;  /* 0x000000020d087210 */ /* 0x000fca0007f7e0ff */
[----:B------:R-:W-:-:S05]  /*15b0*/  IMAD.X R9, RZ, RZ, R3, P3 ;  /* 0x000000ffff097224 */ /* 0x000fca00018e0603 */
[----:B-1----:R1:W2:Y:S01]  /*15c0*/  ATOMG.E.EXCH.STRONG.GPU PT, RZ, [R8], R11 ;  /* 0x0000000b08ff73a8 */ /* 0x0022a200041ee100 */
[----:B------:R-:W-:-:S04]  /*15d0*/  DEPBAR {5,4,3,2,1,0} ;  /* 0x0000003f0000791a */ /* 0x000fc80000000000 */
[----:B------:R1:W-:Y:S01]  /*15e0*/  UTMACCTL.IV [UR4] ;  /* 0x00000000040079b9 */ /* 0x0003e20008000000 */
[----:B------:R-:W-:Y:S01]  /*15f0*/  NOP ;  /* 0x0000000000007918 */ /* 0x000fe20000000000 */
.L_x_45:
[----:B------:R-:W-:Y:S05]  /*1600*/  @P0 BRA `(.L_x_46) ;  /* 0x00000000000c0947 */ /* 0x000fea0003800000 */
[----:B------:R0:W-:Y:S01]  /*1610*/  UTMACMDFLUSH ;  /* 0x00000000000079b7 */ /* 0x0001e20000000000 */
[----:B------:R-:W-:Y:S05]  /*1620*/  @P0 BRA `(.L_x_46) ;  /* 0x0000000000040947 */ /* 0x000fea0003800000 */
[----:B------:R-:W-:-:S04]  /*1630*/  DEPBAR.LE SB0, 0x0 ;  /* 0x000080000000791a */ /* 0x000fc80000000000 */
.L_x_46:
[----:B------:R-:W-:Y:S05]  /*1640*/  WARPSYNC.ALL ;  /* 0x0000000000007948 */ /* 0x000fea0003800000 */
[----:B------:R-:W4:Y:S08]  /*1650*/  S2UR UR51, SR_CTAID.X ;  /* 0x00000000003379c3 */ /* 0x000f300000002500 */
[----:B--2---:R-:W-:Y:S01]  /*1660*/  BAR.SYNC.DEFER_BLOCKING 0x0 ;  /* 0x0000000000007b1d */ /* 0x004fe20000010000 */
[----:B------:R-:W-:Y:S01]  /*1670*/  IMAD.MOV.U32 R31, RZ, RZ, RZ ;  /* 0x000000ffff1f7224 */ /* 0x000fe200078e00ff */
[----:B------:R-:W-:-:S02]  /*1680*/  CS2R R32, SRZ ;  /* 0x0000000000207805 */ /* 0x000fc4000001ff00 */
[----:B------:R-:W-:Y:S02]  /*1690*/  CS2R R34, SRZ ;  /* 0x0000000000227805 */ /* 0x000fe4000001ff00 */
[----:B------:R-:W-:Y:S02]  /*16a0*/  CS2R R36, SRZ ;  /* 0x0000000000247805 */ /* 0x000fe4000001ff00 */
[----:B------:R-:W-:Y:S01]  /*16b0*/  CS2R R38, SRZ ;  /* 0x0000000000267805 */ /* 0x000fe2000001ff00 */
[----:B------:R-:W-:Y:S01]  /*16c0*/  VOTEU.ALL UP0, P1 ;  /* 0x00000000003f7886 */ /* 0x000fe20000800000 */
[----:B------:R-:W2:Y:S01]  /*16d0*/  S2UR UR55, SR_CTAID.Y ;  /* 0x00000000003779c3 */ /* 0x000ea20000002600 */
[----:B-1----:R-:W-:Y:S01]  /*16e0*/  UMOV UR4, 0x1 ;  /* 0x0000000100047882 */ /* 0x002fe20000000000 */
[----:B------:R-:W-:Y:S02]  /*16f0*/  CS2R R40, SRZ ;  /* 0x0000000000287805 */ /* 0x000fe4000001ff00 */
[----:B------:R-:W-:Y:S01]  /*1700*/  CS2R R42, SRZ ;  /* 0x00000000002a7805 */ /* 0x000fe2000001ff00 */
[----:B------:R-:W-:-:S04]  /*1710*/  @!UP0 UIADD3 UR4, -UR4, 0x100000, URZ ;  /* 0x0010000004048890 */ /* 0x000fc8000fffe13f */
[----:B------:R-:W-:Y:S02]  /*1720*/  @!UP0 USHF.L.U32 UR5, UR4, 0xb, URZ ;  /* 0x0000000b04058899 */ /* 0x000fe4000800063f */
[----:B------:R-:W-:Y:S01]  /*1730*/  @!UP0 USHF.L.U32 UR4, UR4, 0x1, URZ ;  /* 0x0000000104048899 */ /* 0x000fe2000800063f */
[----:B------:R-:W-:Y:S01]  /*1740*/  CS2R R44, SRZ ;  /* 0x00000000002c7805 */ /* 0x000fe2000001ff00 */
[----:B------:R-:W-:Y:S01]  /*1750*/  VOTEU.ALL UP0, P1 ;  /* 0x00000000003f7886 */ /* 0x000fe20000800000 */
[----:B------:R-:W-:Y:S02]  /*1760*/  CS2R R46, SRZ ;  /* 0x00000000002e7805 */ /* 0x000fe4000001ff00 */
[----:B------:R-:W-:Y:S02]  /*1770*/  CS2R R48, SRZ ;  /* 0x0000000000307805 */ /* 0x000fe4000001ff00 */
[----:B------:R-:W-:Y:S02]  /*1780*/  CS2R R50, SRZ ;  /* 0x0000000000327805 */ /* 0x000fe4000001ff00 */
[----:B------:R-:W-:-:S02]  /*1790*/  CS2R R52, SRZ ;  /* 0x0000000000347805 */ /* 0x000fc4000001ff00 */
[----:B------:R-:W-:Y:S01]  /*17a0*/  CS2R R54, SRZ ;  /* 0x0000000000367805 */ /* 0x000fe2000001ff00 */
[----:B----4-:R-:W-:Y:S01]  /*17b0*/  USHF.L.U32 UR51, UR51, 0x8, URZ ;  /* 0x0000000833337899 */ /* 0x010fe2000800063f */
[----:B------:R-:W1:Y:S02]  /*17c0*/  FENCE.VIEW.ASYNC.S ;  /* 0x00000000000073c6 */ /* 0x000e640000000000 */
[----:B-1----:R1:W4:Y:S01]  /*17d0*/  @!UP0 SYNCS.EXCH.64 URZ, [UR32+0x14000], UR4 ;  /* 0x01400004203f85b2 */ /* 0x0023220008000100 */
[----:B--2---:R-:W-:Y:S01]  /*17e0*/  USHF.L.U32 UR55, UR55, 0x6, URZ ;  /* 0x0000000637377899 */ /* 0x004fe2000800063f */
[----:B------:R-:W-:Y:S11]  /*17f0*/  @!P2 BRA `(.L_x_47) ;  /* 0x00000014000ca947 */ /* 0x000ff60003800000 */
[----:B------:R-:W-:Y:S01]  /*1800*/  IMAD.U32 R8, RZ, RZ, UR32 ;  /* 0x00000020ff087e24 */ /* 0x000fe2000f8e00ff */
[----:B------:R-:W-:Y:S01]  /*1810*/  CS2R R120, SRZ ;  /* 0x0000000000787805 */ /* 0x000fe2000001ff00 */
[----:B------:R-:W-:Y:S01]  /*1820*/  IMAD.U32 R9, RZ, RZ, UR32 ;  /* 0x00000020ff097e24 */ /* 0x000fe2000f8e00ff */
[----:B------:R-:W-:Y:S01]  /*1830*/  CS2R R122, SRZ ;  /* 0x00000000007a7805 */ /* 0x000fe2000001ff00 */
[----:B------:R-:W-:Y:S01]  /*1840*/  VIADD R8, R8, 0x10000 ;  /* 0x0001000008087836 */ /* 0x000fe20000000000 */
[----:B------:R-:W-:Y:S02]  /*1850*/  CS2R R124, SRZ ;  /* 0x00000000007c7805 */ /* 0x000fe4000001ff00 */
[----:B------:R-:W-:Y:S02]  /*1860*/  CS2R R126, SRZ ;  /* 0x00000000007e7805 */ /* 0x000fe4000001ff00 */
[----:B------:R-:W-:Y:S02]  /*1870*/  SHF.R.U32.HI R9, RZ, 0x4, R9 ;  /* 0x00000004ff097819 */ /* 0x000fe40000011609 */
[----:B------:R-:W-:-:S02]  /*1880*/  CS2R R128, SRZ ;  /* 0x0000000000807805 */ /* 0x000fc4000001ff00 */
[----:B------:R-:W-:Y:S02]  /*1890*/  SHF.R.U32.HI R10, RZ, 0x4, R8 ;  /* 0x00000004ff0a7819 */ /* 0x000fe40000011608 */
[----:B------:R-:W-:Y:S02]  /*18a0*/  CS2R R130, SRZ ;  /* 0x0000000000827805 */ /* 0x000fe4000001ff00 */
[----:B------:R-:W-:Y:S02]  /*18b0*/  SGXT.U32 R8, R9, 0xe ;  /* 0x0000000e0908781a */ /* 0x000fe40000000000 */
[----:B------:R-:W-:Y:S02]  /*18c0*/  CS2R R132, SRZ ;  /* 0x0000000000847805 */ /* 0x000fe4000001ff00 */
[----:B------:R-:W-:Y:S02]  /*18d0*/  SGXT.U32 R9, R10, 0xe ;  /* 0x0000000e0a09781a */ /* 0x000fe40000000000 */
[----:B---3-5:R-:W-:-:S02]  /*18e0*/  CS2R R10, SRZ ;  /* 0x00000000000a7805 */ /* 0x028fc4000001ff00 */
[----:B------:R-:W-:Y:S02]  /*18f0*/  IADD3 R12, P0, R8, 0x2, RZ ;  /* 0x00000002080c7810 */ /* 0x000fe40007f1e0ff */
[----:B------:R-:W-:Y:S02]  /*1900*/  CS2R R134, SRZ ;  /* 0x0000000000867805 */ /* 0x000fe4000001ff00 */
[----:B------:R-:W-:Y:S02]  /*1910*/  IADD3 R13, P2, R9, 0x2, RZ ;  /* 0x00000002090d7810 */ /* 0x000fe40007f5e0ff */
[----:B------:R-:W-:Y:S02]  /*1920*/  CS2R R136, SRZ ;  /* 0x0000000000887805 */ /* 0x000fe4000001ff00 */
[----:B------:R-:W-:Y:S02]  /*1930*/  R2UR UR28, R12 ;  /* 0x000000000c1c72ca */ /* 0x000fe400000e0000 */
[----:B------:R-:W-:-:S02]  /*1940*/  CS2R R138, SRZ ;  /* 0x00000000008a7805 */ /* 0x000fc4000001ff00 */
[----:B------:R-:W-:Y:S02]  /*1950*/  IADD3.X R10, R10, 0x40000040, RZ, P0, !PT ;  /* 0x400000400a0a7810 */ /* 0x000fe400007fe4ff */
[----:B------:R-:W-:Y:S02]  /*1960*/  CS2R R140, SRZ ;  /* 0x00000000008c7805 */ /* 0x000fe4000001ff00 */
[----:B------:R-:W-:Y:S02]  /*1970*/  IADD3.X R11, R11, 0x40000040, RZ, P2, !PT ;  /* 0x400000400b0b7810 */ /* 0x000fe400017fe4ff */
[----:B------:R-:W-:Y:S02]  /*1980*/  CS2R R142, SRZ ;  /* 0x00000000008e7805 */ /* 0x000fe4000001ff00 */
[----:B------:R-:W-:Y:S02]  /*1990*/  R2UR UR29, R10 ;  /* 0x000000000a1d72ca */ /* 0x000fe400000e0000 */
[----:B------:R-:W-:-:S02]  /*19a0*/  CS2R R144, SRZ ;  /* 0x0000000000907805 */ /* 0x000fc4000001ff00 */
[----:B------:R-:W-:Y:S02]  /*19b0*/  R2UR UR31, R11 ;  /* 0x000000000b1f72ca */ /* 0x000fe400000e0000 */
[----:B------:R-:W-:Y:S02]  /*19c0*/  CS2R R146, SRZ ;  /* 0x0000000000927805 */ /* 0x000fe4000001ff00 */
[----:B------:R-:W-:Y:S02]  /*19d0*/  R2UR UR30, R13 ;  /* 0x000000000d1e72ca */ /* 0x000fe400000e0000 */
[----:B------:R-:W-:Y:S02]  /*19e0*/  CS2R R148, SRZ ;  /* 0x0000000000947805 */ /* 0x000fe4000001ff00 */
[----:B------:R-:W-:Y:S01]  /*19f0*/  R2UR UR58, R9 ;  /* 0x00000000093a72ca */ /* 0x000fe200000e0000 */
[----:B------:R-:W-:Y:S01]  /*1a00*/  IMAD.MOV.U32 R9, RZ, RZ, RZ ;  /* 0x000000ffff097224 */ /* 0x000fe200078e00ff */
[----:B------:R-:W-:-:S02]  /*1a10*/  SHF.R.U32.HI R12, RZ, 0x5, R0 ;  /* 0x00000005ff0c7819 */ /* 0x000fc40000011600 */
[----:B------:R-:W-:Y:S02]  /*1a20*/  CS2R R150, SRZ ;  /* 0x0000000000967805 */ /* 0x000fe4000001ff00 */
[----:B------:R-:W-:Y:S02]  /*1a30*/  CS2R R88, SRZ ;  /* 0x0000000000587805 */ /* 0x000fe4000001ff00 */
[----:B------:R-:W-:Y:S02]  /*1a40*/  CS2R R90, SRZ ;  /* 0x00000000005a7805 */ /* 0x000fe4000001ff00 */
[----:B------:R-:W-:Y:S01]  /*1a50*/  CS2R R92, SRZ ;  /* 0x00000000005c7805 */ /* 0x000fe2000001ff00 */
[----:B------:R-:W-:Y:S01]  /*1a60*/  UIADD3.64 UR6, UR28, 0x1fe, URZ ;  /* 0x000001fe1c067897 */ /* 0x000fe2000fffe03f */
[----:B------:R-:W-:Y:S01]  /*1a70*/  CS2R R94, SRZ ;  /* 0x00000000005e7805 */ /* 0x000fe2000001ff00 */
[----:B------:R-:W-:Y:S01]  /*1a80*/  UIADD3.64 UR10, UR28, 0x200, URZ ;  /* 0x000002001c0a7897 */ /* 0x000fe2000fffe03f */
[----:B------:R-:W-:-:S02]  /*1a90*/  CS2R R96, SRZ ;  /* 0x0000000000607805 */ /* 0x000fc4000001ff00 */
[----:B------:R-:W-:Y:S02]  /*1aa0*/  CS2R R98, SRZ ;  /* 0x0000000000627805 */ /* 0x000fe4000001ff00 */
[----:B------:R-:W-:Y:S01]  /*1ab0*/  CS2R R100, SRZ ;  /* 0x0000000000647805 */ /* 0x000fe2000001ff00 */
[----:B------:R-:W-:Y:S01]  /*1ac0*/  IMAD.U32 R10, RZ, RZ, UR6 ;  /* 0x00000006ff0a7e24 */ /* 0x000fe2000f8e00ff */
[----:B------:R-:W-:Y:S01]  /*1ad0*/  CS2R R102, SRZ ;  /* 0x0000000000667805 */ /* 0x000fe2000001ff00 */
[----:B------:R-:W-:Y:S01]  /*1ae0*/  IMAD.U32 R11, RZ, RZ, UR7 ;  /* 0x00000007ff0b7e24 */ /* 0x000fe2000f8e00ff */
[----:B------:R-:W-:Y:S01]  /*1af0*/  UIADD3.64 UR6, UR28, 0x202, URZ ;  /* 0x000002021c067897 */ /* 0x000fe2000fffe03f */
[----:B------:R-:W-:Y:S01]  /*1b00*/  IMAD.U32 R10, RZ, RZ, UR10 ;  /* 0x0000000aff0a7e24 */ /* 0x000fe2000f8e00ff */
[----:B------:R-:W-:Y:S01]  /*1b10*/  CS2R R104, SRZ ;  /* 0x0000000000687805 */ /* 0x000fe2000001ff00 */
[----:B------:R-:W-:Y:S01]  /*1b20*/  IMAD.U32 R11, RZ, RZ, UR11 ;  /* 0x0000000bff0b7e24 */ /* 0x000fe2000f8e00ff */
[----:B------:R-:W-:Y:S01]  /*1b30*/  UIADD3.64 UR10, UR28, 0x204, URZ ;  /* 0x000002041c0a7897 */ /* 0x000fe2000fffe03f */
        /* <DEDUP_REMOVED lines=89> */
[----:B------:R-:W-:Y:S01]  /*20d0*/  CS2R R54, SRZ ;  /* 0x0000000000367805 */ /* 0x000fe2000001ff00 */
[----:B------:R-:W-:Y:S01]  /*20e0*/  IMAD.U32 R10, RZ, RZ, UR10 ;  /* 0x0000000aff0a7e24 */ /* 0x000fe2000f8e00ff */
[----:B------:R-:W-:Y:S01]  /*20f0*/  UIADD3.64 UR24, UR28, 0x2, URZ ;  /* 0x000000021c187897 */ /* 0x000fe2000fffe03f */
[----:B------:R-:W-:Y:S01]  /*2100*/  IMAD.U32 R11, RZ, RZ, UR11 ;  /* 0x0000000bff0b7e24 */ /* 0x000fe2000f8e00ff */
[----:B------:R-:W-:Y:S01]  /*2110*/  UIADD3.64 UR20, UR28, 0x4, URZ ;  /* 0x000000041c147897 */ /* 0x000fe2000fffe03f */
[----:B------:R-:W-:Y:S01]  /*2120*/  IMAD.U32 R10, RZ, RZ, UR6 ;  /* 0x00000006ff0a7e24 */ /* 0x000fe2000f8e00ff */
[----:B------:R-:W-:Y:S01]  /*2130*/  UIADD3.64 UR16, UR28, 0x7fe, URZ ;  /* 0x000007fe1c107897 */ /* 0x000fe2000fffe03f */
[----:B------:R-:W-:Y:S01]  /*2140*/  IMAD.U32 R11, RZ, RZ, UR7 ;  /* 0x00000007ff0b7e24 */ /* 0x000fe2000f8e00ff */
[----:B------:R-:W-:-:S02]  /*2150*/  UIADD3.64 UR12, UR28, 0x800, URZ ;  /* 0x000008001c0c7897 */ /* 0x000fc4000fffe03f */
[----:B------:R-:W-:Y:S02]  /*2160*/  UIADD3.64 UR8, UR28, 0x802, URZ ;  /* 0x000008021c087897 */ /* 0x000fe4000fffe03f */
[----:B-1----:R-:W-:Y:S01]  /*2170*/  UIADD3.64 UR4, UR28, 0x804, URZ ;  /* 0x000008041c047897 */ /* 0x002fe2000fffe03f */
[----:B------:R-:W-:Y:S01]  /*2180*/  UMOV UR59, 0x40000040 ;  /* 0x40000040003b7882 */ /* 0x000fe20000000000 */
[----:B------:R-:W-:Y:S02]  /*2190*/  UIADD3.64 UR36, UR28, 0xe00, URZ ;  /* 0x00000e001c247897 */ /* 0x000fe4000fffe03f */
[----:B------:R-:W-:Y:S02]  /*21a0*/  UIADD3.64 UR40, UR28, 0xe02, URZ ;  /* 0x00000e021c287897 */ /* 0x000fe4000fffe03f */
[----:B------:R-:W-:Y:S02]  /*21b0*/  UIADD3.64 UR44, UR28, 0xe04, URZ ;  /* 0x00000e041c2c7897 */ /* 0x000fe4000fffe03f */
[----:B------:R-:W-:-:S02]  /*21c0*/  UIADD3.64 UR26, UR30, 0x2, URZ ;  /* 0x000000021e1a7897 */ /* 0x000fc4000fffe03f */
[----:B------:R-:W-:Y:S02]  /*21d0*/  UIADD3.64 UR22, UR30, 0x4, URZ ;  /* 0x000000041e167897 */ /* 0x000fe4000fffe03f */
[----:B------:R-:W-:Y:S02]  /*21e0*/  UIADD3.64 UR18, UR30, 0x1fe, URZ ;  /* 0x000001fe1e127897 */ /* 0x000fe4000fffe03f */
[----:B------:R-:W-:Y:S02]  /*21f0*/  UIADD3.64 UR14, UR30, 0x200, URZ ;  /* 0x000002001e0e7897 */ /* 0x000fe4000fffe03f */
[----:B------:R-:W-:Y:S02]  /*2200*/  UIADD3.64 UR10, UR30, 0x202, URZ ;  /* 0x000002021e0a7897 */ /* 0x000fe4000fffe03f */
[----:B------:R-:W-:-:S12]  /*2210*/  UIADD3.64 UR6, UR30, 0x204, URZ ;  /* 0x000002041e067897 */ /* 0x000fd8000fffe03f */
.L_x_49:
[----:B----4-:R-:W-:Y:S01]  /*2220*/  BAR.SYNC.DEFER_BLOCKING 0x0 ;  /* 0x0000000000007b1d */ /* 0x010fe20000010000 */
[----:B------:R-:W-:Y:S01]  /*2230*/  @!P1 IMAD.MOV.U32 R10, RZ, RZ, 0x14000 ;  /* 0x00014000ff0a9424 */ /* 0x000fe200078e00ff */
[----:B------:R-:W-:Y:S02]  /*2240*/  R2UR UR33, R4 ;  /* 0x00000000042172ca */ /* 0x000fe400000e0000 */
[----:B------:R-:W-:Y:S02]  /*2250*/  ELECT P0, URZ, PT ;  /* 0x00000000003f782f */ /* 0x000fe40003800000 */
[----:B------:R-:W-:Y:S02]  /*2260*/  R2UR UR50, R9 ;  /* 0x00000000093272ca */ /* 0x000fe400000e0000 */
[----:B------:R-:W-:-:S07]  /*2270*/  ISETP.LT.U32.AND P0, PT, R7, 0x40, P0 ;  /* 0x000000400700780c */ /* 0x000fce0000701070 */
[----:B------:R-:W-:Y:S01]  /*2280*/  IMAD.U32 R16, RZ, RZ, UR33 ;  /* 0x00000021ff107e24 */ /* 0x000fe2000f8e00ff */
[----:B------:R-:W-:-:S05]  /*2290*/  R2UR UR33, R15 ;  /* 0x000000000f2172ca */ /* 0x000fca00000e0000 */
[----:B------:R-:W-:Y:S01]  /*22a0*/  VOTEU.ANY UP0, P0 ;  /* 0x00000000003f7886 */ /* 0x000fe20000000100 */
[----:B------:R-:W-:Y:S01]  /*22b0*/  @P0 R2UR UR34, R16 ;  /* 0x00000000102202ca */ /* 0x000fe200000e0000 */
[----:B------:R-:W-:Y:S01]  /*22c0*/  VOTEU.ANY UP1, P0 ;  /* 0x00000000003f7886 */ /* 0x000fe20000020100 */
[----:B------:R1:W-:Y:S01]  /*22d0*/  @!P1 SYNCS.ARRIVE.TRANS64 RZ, [UR32+0x14000], R10 ;  /* 0x0140000affff99a7 */ /* 0x0003e20008000020 */
[----:B------:R2:W-:Y:S06]  /*22e0*/  MEMBAR.ALL.CTA ;  /* 0x0000000000007992 */ /* 0x0005ec0000008000 */
[----:B--2---:R-:W2:Y:S01]  /*22f0*/  FENCE.VIEW.ASYNC.S ;  /* 0x00000000000073c6 */ /* 0x004ea20000000000 */
[----:B------:R-:W-:Y:S01]  /*2300*/  @UP0 UIADD3 UR49, UR32, 0x14000, URZ ;  /* 0x0001400020310890 */ /* 0x000fe2000fffe03f */
[----:B------:R-:W-:Y:S01]  /*2310*/  IMAD.U32 R17, RZ, RZ, UR33 ;  /* 0x00000021ff117e24 */ /* 0x000fe2000f8e00ff */
[----:B------:R-:W-:-:S02]  /*2320*/  R2UR UR33, R5 ;  /* 0x00000000052172ca */ /* 0x000fc400000e0000 */
[----:B-1----:R-:W-:Y:S02]  /*2330*/  LOP3.LUT R10, R12, 0x1, RZ, 0xc0, !PT ;  /* 0x000000010c0a7812 */ /* 0x002fe400078ec0ff */
[----:B------:R-:W-:Y:S01]  /*2340*/  @P0 R2UR UR35, R17 ;  /* 0x00000000112302ca */ /* 0x000fe200000e0000 */
[----:B--2---:R-:W-:Y:S01]  /*2350*/  BAR.SYNC.DEFER_BLOCKING 0x0 ;  /* 0x0000000000007b1d */ /* 0x004fe20000010000 */
[----:B------:R-:W-:Y:S02]  /*2360*/  R2UR UR48, R10 ;  /* 0x000000000a3072ca */ /* 0x000fe400000e0000 */
[----:B------:R-:W-:-:S05]  /*2370*/  ELECT P0, URZ, PT ;  /* 0x00000000003f782f */ /* 0x000fca0003800000 */
[----:B------:R-:W-:Y:S01]  /*2380*/  IMAD.U32 R16, RZ, RZ, UR33 ;  /* 0x00000021ff107e24 */ /* 0x000fe2000f8e00ff */
[----:B------:R-:W-:Y:S02]  /*2390*/  R2UR UR33, R6 ;  /* 0x00000000062172ca */ /* 0x000fe400000e0000 */
[----:B------:R-:W-:-:S03]  /*23a0*/  ISETP.LT.U32.AND P0, PT, R7, 0x40, P0 ;  /* 0x000000400700780c */ /* 0x000fc60000701070 */
[----:B------:R-:W-:Y:S02]  /*23b0*/  ULEA UR50, UR48, UR50, 0x6 ;  /* 0x0000003230327291 */ /* 0x000fe4000f8e303f */
[----:B------:R-:W-:-:S06]  /*23c0*/  ULEA UR48, UR48, UR32, 0xf ;  /* 0x0000002030307291 */ /* 0x000fcc000f8e783f */
[----:B------:R-:W-:Y:S02]  /*23d0*/  IMAD.U32 R17, RZ, RZ, UR33 ;  /* 0x00000021ff117e24 */ /* 0x000fe4000f8e00ff */
[----:B------:R-:W-:Y:S01]  /*23e0*/  VOTEU.ANY UP0, P0 ;  /* 0x00000000003f7886 */ /* 0x000fe20000000100 */
[----:B------:R-:W-:Y:S01]  /*23f0*/  UMOV UR54, UR50 ;  /* 0x0000003200367c82 */ /* 0x000fe20008000000 */
[----:B------:R-:W-:-:S03]  /*2400*/  IMAD.U32 R11, RZ, RZ, UR48 ;  /* 0x00000030ff0b7e24 */ /* 0x000fc6000f8e00ff */
[----:B------:R-:W-:Y:S01]  /*2410*/  @UP0 UIADD3 UR53, UR32, 0x14000, URZ ;  /* 0x0001400020350890 */ /* 0x000fe2000fffe03f */
[----:B------:R1:W-:Y:S01]  /*2420*/  @UP1 UTMALDG.2D [UR48], [UR34] ;  /* 0x00000030220015b4 */ /* 0x0003e20008008000 */
[----:B------:R-:W-:Y:S01]  /*2430*/  IMAD R10, R10, -0x6000, R11 ;  /* 0xffffa0000a0a7824 */ /* 0x000fe200078e020b */
[----:B------:R-:W-:-:S03]  /*2440*/  VOTEU.ANY UP1, P0 ;  /* 0x00000000003f7886 */ /* 0x000fc60000020100 */
[----:B------:R-:W-:-:S05]  /*2450*/  @P0 VIADD R10, R10, 0x10000 ;  /* 0x000100000a0a0836 */ /* 0x000fca0000000000 */
[----:B------:R-:W-:Y:S02]  /*2460*/  @P0 R2UR UR52, R10 ;  /* 0x000000000a3402ca */ /* 0x000fe400000e0000 */
[----:B------:R-:W-:Y:S02]  /*2470*/  SHF.L.U32 R10, R14, 0x1f, RZ ;  /* 0x0000001f0e0a7819 */ /* 0x000fe400000006ff */
[----:B-1----:R-:W-:Y:S02]  /*2480*/  @P0 R2UR UR34, R16 ;  /* 0x00000000102202ca */ /* 0x002fe400000e0000 */
[----:B------:R-:W-:Y:S01]  /*2490*/  @P0 R2UR UR35, R17 ;  /* 0x00000000112302ca */ /* 0x000fe200000e0000 */
[----:B------:R-:W-:-:S12]  /*24a0*/  BAR.SYNC.DEFER_BLOCKING 0x0 ;  /* 0x0000000000007b1d */ /* 0x000fd80000010000 */
[----:B------:R1:W-:Y:S01]  /*24b0*/  @UP1 UTMALDG.2D [UR52], [UR34] ;  /* 0x00000034220015b4 */ /* 0x0003e20008008000 */
[----:B------:R-:W-:Y:S06]  /*24c0*/  BAR.SYNC.DEFER_BLOCKING 0x0 ;  /* 0x0000000000007b1d */ /* 0x000fec0000010000 */
[----:B------:R-:W2:Y:S02]  /*24d0*/  SYNCS.PHASECHK.TRANS64.TRYWAIT P0, [UR32+0x14000], R10 ;  /* 0x0140000aff0075a7 */ /* 0x000ea40008000160 */
[----:B-12---:R-:W-:Y:S05]  /*24e0*/  @!P0 BRA `(.L_x_48) ;  /* 0x0000000c00a08947 */ /* 0x006fea0003800000 */
.L_x_50:
[----:B------:R-:W-:Y:S01]  /*24f0*/  R2UR UR56, R8 ;  /* 0x00000000083872ca */ /* 0x000fe200000e0000 */
[----:B------:R-:W-:Y:S02]  /*2500*/  WARPGROUP.DEPBAR.LE gsb0, 0x0 ;  /* 0x00008000000079c5 */ /* 0x000fe40000010000 */
[----:B------:R-:W-:Y:S01]  /*2510*/  WARPGROUP.ARRIVE ;  /* 0x00000000000079c5 */ /* 0x000fe20000000000 */
[----:B------:R-:W-:Y:S01]  /*2520*/  UMOV UR57, 0x40000040 ;  /* 0x4000004000397882 */ /* 0x000fe20000000000 */
[----:B------:R-:W-:Y:S01]  /*2530*/  UIADD3.64 UR48, UR28, 0x1fe, URZ ;  /* 0x000001fe1c307897 */ /* 0x000fe2000fffe03f */
[----:B------:R-:W-:Y:S01]  /*2540*/  MOV R11, UR51 ;  /* 0x00000033000b7c02 */ /* 0x000fe20008000f00 */
[----:B------:R-:W-:Y:S01]  /*2550*/  UMOV UR50, UR58 ;  /* 0x0000003a00327c82 */ /* 0x000fe20008000000 */
[----:B------:R-:W-:Y:S01]  /*2560*/  UMOV UR51, UR59 ;  /* 0x0000003b00337c82 */ /* 0x000fe20008000000 */
[----:B------:R-:W-:Y:S01]  /*2570*/  UIADD3.64 UR52, UR28, 0x200, URZ ;  /* 0x000002001c347897 */ /* 0x000fe2000fffe03f */
[----:B------:R-:W-:Y:S01]  /*2580*/  MOV R10, UR55 ;  /* 0x00000037000a7c02 */ /* 0x000fe20008000f00 */
[----:B------:R-:W-:Y:S01]  /*2590*/  UMOV UR54, UR30 ;  /* 0x0000001e00367c82 */ /* 0x000fe20008000000 */
[----:B------:R-:W-:Y:S01]  /*25a0*/  UMOV UR55, UR31 ;  /* 0x0000001f00377c82 */ /* 0x000fe20008000000 */
[----:B------:R-:W-:Y:S01]  /*25b0*/  HGMMA.64x64x16.F32.BF16 R120, gdesc[UR56], R120 ;  /* 0x00e00000387879f0 */ /* 0x000fe20008701878 */
[----:B------:R-:W-:Y:S01]  /*25c0*/  MOV R13, UR32 ;  /* 0x00000020000d7c02 */ /* 0x000fe20008000f00 */
[----:B------:R-:W-:Y:S01]  /*25d0*/  UIADD3.64 UR32, UR28, 0x400, URZ ;  /* 0x000004001c207897 */ /* 0x000fe2000fffe03f */
[----:B------:R-:W-:Y:S01]  /*25e0*/  VIADD R9, R9, 0x80 ;  /* 0x0000008009097836 */ /* 0x000fe20000000000 */
[----:B------:R-:W-:Y:S01]  /*25f0*/  UMOV UR34, UR30 ;  /* 0x0000001e00227c82 */ /* 0x000fe20008000000 */
[----:B------:R-:W-:Y:S01]  /*2600*/  UMOV UR35, UR31 ;  /* 0x0000001f00237c82 */ /* 0x000fe20008000000 */
[----:B------:R-:W-:Y:S01]  /*2610*/  UMOV UR38, UR14 ;  /* 0x0000000e00267c82 */ /* 0x000fe20008000000 */
[----:B------:R-:W-:Y:S01]  /*2620*/  UMOV UR39, UR15 ;  /* 0x0000000f00277c82 */ /* 0x000fe20008000000 */
[----:B------:R-:W-:Y:S01]  /*2630*/  UMOV UR42, UR10 ;  /* 0x0000000a002a7c82 */ /* 0x000fe20008000000 */
[----:B------:R-:W-:Y:S01]  /*2640*/  UMOV UR43, UR11 ;  /* 0x0000000b002b7c82 */ /* 0x000fe20008000000 */
[----:B------:R-:W-:Y:S01]  /*2650*/  UMOV UR46, UR6 ;  /* 0x00000006002e7c82 */ /* 0x000fe20008000000 */
[----:B------:R-:W-:Y:S01]  /*2660*/  UMOV UR47, UR7 ;  /* 0x00000007002f7c82 */ /* 0x000fe20008000000 */
[----:B------:R-:W-:Y:S01]  /*2670*/  LOP3.LUT R14, R14, 0x1, RZ, 0x3c, !PT ;  /* 0x000000010e0e7812 */ /* 0x000fe200078e3cff */
[----:B------:R-:W-:Y:S04]  /*2680*/  HGMMA.64x64x16.F32.BF16 R120, gdesc[UR28], R120 ;  /* 0x00e000001c7879f0 */ /* 0x000fe80008701878 */
[----:B------:R-:W-:Y:S04]  /*2690*/  HGMMA.64x64x16.F32.BF16 R120, gdesc[UR24], R120 ;  /* 0x00e00000187879f0 */ /* 0x000fe80008701878 */
[----:B------:R-:W-:Y:S04]  /*26a0*/  HGMMA.64x64x16.F32.BF16 R120, gdesc[UR20], R120 ;  /* 0x00e00000147879f0 */ /* 0x000fe80008701878 */
[----:B------:R-:W-:Y:S04]  /*26b0*/  HGMMA.64x64x16.F32.BF16 R120, gdesc[UR16], R120 ;  /* 0x00e00000107879f0 */ /* 0x000fe80008701878 */
[----:B------:R-:W-:Y:S04]  /*26c0*/  HGMMA.64x64x16.F32.BF16 R120, gdesc[UR12], R120 ;  /* 0x00e000000c7879f0 */ /* 0x000fe80008701878 */
[----:B------:R-:W-:Y:S04]  /*26d0*/  HGMMA.64x64x16.F32.BF16 R120, gdesc[UR8], R120 ;  /* 0x00e00000087879f0 */ /* 0x000fe80008701878 */
[----:B------:R-:W-:Y:S04]  /*26e0*/  HGMMA.64x64x16.F32.BF16 R120, gdesc[UR4], R120 ;  /* 0x00e00000047879f0 */ /* 0x000fe80008701878 */
[----:B------:R-:W-:Y:S01]  /*26f0*/  HGMMA.64x64x16.F32.BF16 R88, gdesc[UR48], R88 ;  /* 0x00e00000305879f0 */ /* 0x000fe20008701858 */
[----:B------:R-:W-:Y:S01]  /*2700*/  UIADD3.64 UR48, UR28, 0x202, URZ ;  /* 0x000002021c307897 */ /* 0x000fe2000fffe03f */
[----:B------:R-:W-:Y:S01]  /*2710*/  UMOV UR50, UR26 ;  /* 0x0000001a00327c82 */ /* 0x000fe20008000000 */
[----:B------:R-:W-:Y:S01]  /*2720*/  UMOV UR51, UR27 ;  /* 0x0000001b00337c82 */ /* 0x000fe20008000000 */
[----:B------:R-:W-:Y:S01]  /*2730*/  HGMMA.64x64x16.F32.BF16 R88, gdesc[UR52], R88 ;  /* 0x00e00000345879f0 */ /* 0x000fe20008701858 */
[----:B------:R-:W-:Y:S01]  /*2740*/  UIADD3.64 UR52, UR28, 0x204, URZ ;  /* 0x000002041c347897 */ /* 0x000fe2000fffe03f */
[----:B------:R-:W-:Y:S01]  /*2750*/  UMOV UR54, UR22 ;  /* 0x0000001600367c82 */ /* 0x000fe20008000000 */
[----:B------:R-:W-:-:S03]  /*2760*/  UMOV UR55, UR23 ;  /* 0x0000001700377c82 */ /* 0x000fc60008000000 */
        /* <DEDUP_REMOVED lines=22> */
[----:B------:R-:W-:-:S04]  /*28d0*/  UMOV UR54, UR26 ;  /* 0x0000001a00367c82 */ /* 0x000fc80008000000 */
[----:B------:R-:W-:Y:S01]  /*28e0*/  HGMMA.64x64x16.F32.BF16 R56, gdesc[UR48], R56 ;  /* 0x00e00000303879f0 */ /* 0x000fe20008701838 */
[----:B------:R-:W-:Y:S01]  /*28f0*/  UIADD3.64 UR48, UR28, 0x402, URZ ;  /* 0x000004021c307897 */ /* 0x000fe2000fffe03f */
[----:B------:R-:W-:Y:S01]  /*2900*/  UMOV UR50, UR26 ;  /* 0x0000001a00327c82 */ /* 0x000fe20008000000 */
[----:B------:R-:W-:Y:S01]  /*2910*/  UMOV UR51, UR27 ;  /* 0x0000001b00337c82 */ /* 0x000fe20008000000 */
[----:B------:R-:W-:Y:S01]  /*2920*/  UMOV UR55, UR27 ;  /* 0x0000001b00377c82 */ /* 0x000fe20008000000 */
[----:B------:R-:W-:Y:S01]  /*2930*/  HGMMA.64x64x16.F32.BF16 R56, gdesc[UR32], R56 ;  /* 0x00e00000203879f0 */ /* 0x000fe20008701838 */
[----:B------:R-:W-:Y:S01]  /*2940*/  UIADD3.64 UR32, UR28, 0x404, URZ ;  /* 0x000004041c207897 */ /* 0x000fe2000fffe03f */
[----:B------:R-:W-:Y:S01]  /*2950*/  UMOV UR34, UR22 ;  /* 0x0000001600227c82 */ /* 0x000fe20008000000 */
[----:B------:R-:W-:Y:S02]  /*2960*/  UMOV UR35, UR23 ;  /* 0x0000001700237c82 */ /* 0x000fe40008000000 */
[----:B------:R-:W-:Y:S01]  /*2970*/  HGMMA.64x64x16.F32.BF16 R56, gdesc[UR48], R56 ;  /* 0x00e00000303879f0 */ /* 0x000fe20008701838 */
[----:B------:R-:W-:Y:S01]  /*2980*/  UIADD3.64 UR48, UR28, 0xbfe, URZ ;  /* 0x00000bfe1c307897 */ /* 0x000fe2000fffe03f */
[----:B------:R-:W-:Y:S01]  /*2990*/  UMOV UR50, UR18 ;  /* 0x0000001200327c82 */ /* 0x000fe20008000000 */
[----:B------:R-:W-:-:S02]  /*29a0*/  UMOV UR51, UR19 ;  /* 0x0000001300337c82 */ /* 0x000fc40008000000 */
[----:B------:R-:W-:Y:S01]  /*29b0*/  HGMMA.64x64x16.F32.BF16 R56, gdesc[UR32], R56 ;  /* 0x00e00000203879f0 */ /* 0x000fe20008701838 */
[----:B------:R-:W-:Y:S01]  /*29c0*/  UIADD3.64 UR32, UR28, 0xc00, URZ ;  /* 0x00000c001c207897 */ /* 0x000fe2000fffe03f */
[----:B------:R-:W-:Y:S01]  /*29d0*/  UMOV UR34, UR14 ;  /* 0x0000000e00227c82 */ /* 0x000fe20008000000 */
[----:B------:R-:W-:Y:S02]  /*29e0*/  UMOV UR35, UR15 ;  /* 0x0000000f00237c82 */ /* 0x000fe40008000000 */
        /* <DEDUP_REMOVED lines=14> */
[----:B------:R-:W-:-:S03]  /*2ad0*/  UMOV UR34, UR30 ;  /* 0x0000001e00227c82 */ /* 0x000fc60008000000 */
[----:B------:R-:W-:Y:S01]  /*2ae0*/  HGMMA.64x64x16.F32.BF16 R24, gdesc[UR48], R24 ;  /* 0x00e00000301879f0 */ /* 0x000fe20008701818 */
[----:B------:R-:W-:Y:S01]  /*2af0*/  UMOV UR35, UR31 ;  /* 0x0000001f00237c82 */ /* 0x000fe20008000000 */
[----:B------:R-:W-:Y:S01]  /*2b00*/  UIADD3.64 UR48, UR28, 0x604, URZ ;  /* 0x000006041c307897 */ /* 0x000fe2000fffe03f */
[----:B------:R-:W-:Y:S01]  /*2b10*/  UMOV UR50, UR22 ;  /* 0x0000001600327c82 */ /* 0x000fe20008000000 */
[----:B------:R-:W-:Y:S01]  /*2b20*/  UMOV UR51, UR23 ;  /* 0x0000001700337c82 */ /* 0x000fe20008000000 */
[----:B------:R-:W-:Y:S01]  /*2b30*/  HGMMA.64x64x16.F32.BF16 R24, gdesc[UR32], R24 ;  /* 0x00e00000201879f0 */ /* 0x000fe20008701818 */
[----:B------:R-:W-:Y:S01]  /*2b40*/  UIADD3.64 UR32, UR28, 0xdfe, URZ ;  /* 0x00000dfe1c207897 */ /* 0x000fe2000fffe03f */
[----:B------:R-:W-:Y:S01]  /*2b50*/  UMOV UR34, UR18 ;  /* 0x0000001200227c82 */ /* 0x000fe20008000000 */
[----:B------:R-:W-:Y:S01]  /*2b60*/  UMOV UR35, UR19 ;  /* 0x0000001300237c82 */ /* 0x000fe20008000000 */
[----:B------:R-:W-:Y:S01]  /*2b70*/  HGMMA.64x64x16.F32.BF16 R24, gdesc[UR52], R24 ;  /* 0x00e00000341879f0 */ /* 0x000fe20008701818 */
[----:B------:R-:W-:-:S02]  /*2b80*/  R2UR UR55, R10 ;  /* 0x000000000a3772ca */ /* 0x000fc400000e0000 */
[----:B------:R-:W1:Y:S02]  /*2b90*/  LDC R10, c[0x0][0x230] ;  /* 0x00008c00ff0a7b82 */ /* 0x000e640000000800 */
[----:B-1----:R-:W-:Y:S01]  /*2ba0*/  ISETP.GE.AND P0, PT, R9, R10, PT ;  /* 0x0000000a0900720c */ /* 0x002fe20003f06270 */
[----:B------:R-:W-:Y:S01]  /*2bb0*/  HGMMA.64x64x16.F32.BF16 R24, gdesc[UR48], R24 ;  /* 0x00e00000301879f0 */ /* 0x000fe20008701818 */
[----:B------:R-:W-:-:S03]  /*2bc0*/  R2UR UR51, R11 ;  /* 0x000000000b3372ca */ /* 0x000fc600000e0000 */
[----:B------:R-:W-:Y:S01]  /*2bd0*/  HGMMA.64x64x16.F32.BF16 R24, gdesc[UR32], R24 ;  /* 0x00e00000201879f0 */ /* 0x000fe20008701818 */
[----:B------:R-:W-:-:S03]  /*2be0*/  R2UR UR32, R13 ;  /* 0x000000000d2072ca */ /* 0x000fc600000e0000 */
[----:B------:R-:W-:Y:S04]  /*2bf0*/  HGMMA.64x64x16.F32.BF16 R24, gdesc[UR36], R24 ;  /* 0x00e00000241879f0 */ /* 0x000fe80008701818 */
[----:B------:R-:W-:Y:S04]  /*2c00*/  HGMMA.64x64x16.F32.BF16 R24, gdesc[UR40], R24 ;  /* 0x00e00000281879f0 */ /* 0x000fe80008701818 */
[----:B------:R-:W-:Y:S01]  /*2c10*/  HGMMA.64x64x16.F32.BF16 R24, gdesc[UR44], R24, gsb0 ;  /* 0x00e000002c1879f0 */ /* 0x000fe20008001818 */
[----:B------:R-:W-:Y:S05]  /*2c20*/  @!P0 BRA `(.L_x_49) ;  /* 0xfffffff4007c8947 */ /* 0x000fea000383ffff */
.L_x_47:
[----:B-1----:R-:W-:Y:S01]  /*2c30*/  R2UR UR4, R2 ;  /* 0x00000000020472ca */ /* 0x002fe200000e0000 */
[C---:B------:R-:W-:Y:S01]  /*2c40*/  IMAD.SHL.U32 R2, R0.reuse, 0x80, RZ ;  /* 0x0000008000027824 */ /* 0x040fe200078e00ff */
[----:B------:R-:W-:Y:S01]  /*2c50*/  R2UR UR5, R3 ;  /* 0x00000000030572ca */ /* 0x000fe200000e0000 */
[----:B------:R-:W-:Y:S02]  /*2c60*/  WARPGROUP.DEPBAR.LE gsb0, 0x0 ;  /* 0x00008000000079c5 */ /* 0x000fe40000010000 */
[----:B------:R-:W-:Y:S01]  /*2c70*/  IMAD.SHL.U32 R3, R0, 0x10, RZ ;  /* 0x0000001000037824 */ /* 0x000fe200078e00ff */
[----:B----4-:R-:W-:Y:S01]  /*2c80*/  BAR.SYNC.DEFER_BLOCKING 0x0 ;  /* 0x0000000000007b1d */ /* 0x010fe20000010000 */
[----:B------:R-:W-:Y:S02]  /*2c90*/  LOP3.LUT R2, R2, 0x780, RZ, 0xc0, !PT ;  /* 0x0000078002027812 */ /* 0x000fe400078ec0ff */
[----:B------:R-:W-:Y:S02]  /*2ca0*/  ELECT P0, URZ, PT ;  /* 0x00000000003f782f */ /* 0x000fe40003800000 */
[----:B------:R-:W-:-:S02]  /*2cb0*/  F2FP.BF16.F32.PACK_AB R120, R121, R120 ;  /* 0x000000787978723e */ /* 0x000fc400000010ff */
[----:B------:R-:W-:Y:S01]  /*2cc0*/  LOP3.LUT R3, R2, 0x70, R3, 0xf8, !PT ;  /* 0x0000007002037812 */ /* 0x000fe200078ef803 */
[----:B------:R-:W-:Y:S01]  /*2cd0*/  UMOV UR33, UR55 ;  /* 0x0000003700217c82 */ /* 0x000fe20008000000 */
[----:B------:R-:W-:Y:S01]  /*2ce0*/  ISETP.LT.U32.AND P0, PT, R7, 0x20, P0 ;  /* 0x000000200700780c */ /* 0x000fe20000701070 */
[----:B------:R-:W-:Y:S01]  /*2cf0*/  IMAD.U32 R4, RZ, RZ, UR4 ;  /* 0x00000004ff047e24 */ /* 0x000fe2000f8e00ff */
[----:B------:R-:W-:Y:S01]  /*2d00*/  LOP3.LUT R3, R3, 0x10, R0, 0x78, !PT ;  /* 0x0000001003037812 */ /* 0x000fe200078e7800 */
[----:B------:R-:W-:Y:S01]  /*2d10*/  IMAD.SHL.U32 R0, R0, 0x40, RZ ;  /* 0x0000004000007824 */ /* 0x000fe200078e00ff */
[----:B------:R-:W-:Y:S01]  /*2d20*/  F2FP.BF16.F32.PACK_AB R121, R123, R122 ;  /* 0x0000007a7b79723e */ /* 0x000fe200000010ff */
[----:B------:R-:W-:Y:S01]  /*2d30*/  IMAD.U32 R5, RZ, RZ, UR5 ;  /* 0x00000005ff057e24 */ /* 0x000fe2000f8e00ff */
[----:B------:R-:W-:Y:S01]  /*2d40*/  F2FP.BF16.F32.PACK_AB R88, R89, R88 ;  /* 0x000000585958723e */ /* 0x000fe200000010ff */
[----:B------:R-:W-:Y:S01]  /*2d50*/  UMOV UR34, UR51 ;  /* 0x0000003300227c82 */ /* 0x000fe20008000000 */
[----:B------:R-:W-:-:S02]  /*2d60*/  LOP3.LUT R0, R3, 0x1800, R0, 0xf8, !PT ;  /* 0x0000180003007812 */ /* 0x000fc400078ef800 */
[----:B------:R-:W-:Y:S02]  /*2d70*/  F2FP.BF16.F32.PACK_AB R122, R125, R124 ;  /* 0x0000007c7d7a723e */ /* 0x000fe400000010ff */
[C---:B------:R-:W-:Y:S01]  /*2d80*/  LOP3.LUT R3, R0.reuse, 0x20, RZ, 0x3c, !PT ;  /* 0x0000002000037812 */ /* 0x040fe200078e3cff */
[----:B------:R-:W-:Y:S01]  /*2d90*/  VIADD R2, R0, UR32 ;  /* 0x0000002000027c36 */ /* 0x000fe20008000000 */
[----:B------:R-:W-:Y:S01]  /*2da0*/  F2FP.BF16.F32.PACK_AB R123, R127, R126 ;  /* 0x0000007e7f7b723e */ /* 0x000fe200000010ff */
[----:B------:R-:W-:Y:S01]  /*2db0*/  VOTEU.ANY UP0, P0 ;  /* 0x00000000003f7886 */ /* 0x000fe20000000100 */
[----:B------:R-:W-:Y:S01]  /*2dc0*/  F2FP.BF16.F32.PACK_AB R89, R91, R90 ;  /* 0x0000005a5b59723e */ /* 0x000fe200000010ff */
[----:B------:R-:W1:Y:S01]  /*2dd0*/  @!P1 SYNCS.CCTL.IV [UR32+0x14000] ;  /* 0x01400000ff0099b1 */ /* 0x000e620008000020 */
[----:B------:R-:W-:Y:S01]  /*2de0*/  F2FP.BF16.F32.PACK_AB R56, R57, R56 ;  /* 0x000000383938723e */ /* 0x000fe200000010ff */
[----:B------:R-:W-:Y:S01]  /*2df0*/  VIADD R3, R3, UR32 ;  /* 0x0000002003037c36 */ /* 0x000fe20008000000 */
[----:B------:R-:W-:Y:S01]  /*2e00*/  F2FP.BF16.F32.PACK_AB R90, R93, R92 ;  /* 0x0000005c5d5a723e */ /* 0x000fe200000010ff */
[----:B-1----:R-:W-:Y:S01]  /*2e10*/  STSM.16.M88.4 [R2], R120 ;  /* 0x0000007802007844 */ /* 0x002fe20000000200 */
[----:B------:R-:W-:-:S02]  /*2e20*/  F2FP.BF16.F32.PACK_AB R91, R95, R94 ;  /* 0x0000005e5f5b723e */ /* 0x000fc400000010ff */
[----:B------:R-:W-:Y:S02]  /*2e30*/  F2FP.BF16.F32.PACK_AB R57, R59, R58 ;  /* 0x0000003a3b39723e */ /* 0x000fe400000010ff */
[----:B------:R-:W-:Y:S01]  /*2e40*/  F2FP.BF16.F32.PACK_AB R24, R25, R24 ;  /* 0x000000181918723e */ /* 0x000fe200000010ff */
[----:B------:R-:W-:Y:S01]  /*2e50*/  STSM.16.M88.4 [R2+0x2000], R88 ;  /* 0x0020005802007844 */ /* 0x000fe20000000200 */
[----:B------:R-:W-:Y:S02]  /*2e60*/  F2FP.BF16.F32.PACK_AB R128, R129, R128 ;  /* 0x000000808180723e */ /* 0x000fe400000010ff */
[----:B------:R-:W-:Y:S02]  /*2e70*/  F2FP.BF16.F32.PACK_AB R58, R61, R60 ;  /* 0x0000003c3d3a723e */ /* 0x000fe400000010ff */
[----:B------:R-:W-:Y:S02]  /*2e80*/  F2FP.BF16.F32.PACK_AB R59, R63, R62 ;  /* 0x0000003e3f3b723e */ /* 0x000fe400000010ff */
[----:B------:R-:W-:-:S02]  /*2e90*/  F2FP.BF16.F32.PACK_AB R25, R27, R26 ;  /* 0x0000001a1b19723e */ /* 0x000fc400000010ff */
[----:B------:R-:W-:Y:S01]  /*2ea0*/  @P0 R2UR UR4, R4 ;  /* 0x00000000040402ca */ /* 0x000fe200000e0000 */
[----:B------:R-:W-:Y:S01]  /*2eb0*/  STSM.16.M88.4 [R2+0x4000], R56 ;  /* 0x0040003802007844 */ /* 0x000fe20000000200 */
[----:B------:R-:W-:Y:S02]  /*2ec0*/  F2FP.BF16.F32.PACK_AB R129, R131, R130 ;  /* 0x000000828381723e */ /* 0x000fe400000010ff */
[----:B------:R-:W-:Y:S02]  /*2ed0*/  F2FP.BF16.F32.PACK_AB R96, R97, R96 ;  /* 0x000000606160723e */ /* 0x000fe400000010ff */
[----:B------:R-:W-:Y:S02]  /*2ee0*/  F2FP.BF16.F32.PACK_AB R26, R29, R28 ;  /* 0x0000001c1d1a723e */ /* 0x000fe400000010ff */
[----:B------:R-:W-:Y:S02]  /*2ef0*/  F2FP.BF16.F32.PACK_AB R27, R31, R30 ;  /* 0x0000001e1f1b723e */ /* 0x000fe400000010ff */
[----:B------:R-:W-:-:S02]  /*2f00*/  LOP3.LUT R4, R0, 0x40, RZ, 0x3c, !PT ;  /* 0x0000004000047812 */ /* 0x000fc400078e3cff */
[----:B------:R-:W-:Y:S01]  /*2f10*/  F2FP.BF16.F32.PACK_AB R130, R133, R132 ;  /* 0x000000848582723e */ /* 0x000fe200000010ff */
[----:B------:R-:W-:Y:S01]  /*2f20*/  STSM.16.M88.4 [R2+0x6000], R24 ;  /* 0x0060001802007844 */ /* 0x000fe20000000200 */
[----:B------:R-:W-:Y:S01]  /*2f30*/  F2FP.BF16.F32.PACK_AB R131, R135, R134 ;  /* 0x000000868783723e */ /* 0x000fe200000010ff */
[----:B------:R-:W-:Y:S01]  /*2f40*/  VIADD R4, R4, UR32 ;  /* 0x0000002004047c36 */ /* 0x000fe20008000000 */
[----:B------:R-:W-:Y:S02]  /*2f50*/  F2FP.BF16.F32.PACK_AB R97, R99, R98 ;  /* 0x000000626361723e */ /* 0x000fe400000010ff */
[----:B------:R-:W-:Y:S01]  /*2f60*/  F2FP.BF16.F32.PACK_AB R64, R65, R64 ;  /* 0x000000404140723e */ /* 0x000fe200000010ff */
[----:B------:R-:W-:Y:S01]  /*2f70*/  STSM.16.M88.4 [R3], R128 ;  /* 0x0000008003007844 */ /* 0x000fe20000000200 */
[----:B------:R-:W-:Y:S02]  /*2f80*/  F2FP.BF16.F32.PACK_AB R98, R101, R100 ;  /* 0x000000646562723e */ /* 0x000fe400000010ff */
        /* <DEDUP_REMOVED lines=8> */
[----:B------:R-:W-:Y:S01]  /*3010*/  F2FP.BF16.F32.PACK_AB R137, R139, R138 ;  /* 0x0000008a8b89723e */ /* 0x000fe200000010ff */
[----:B------:R-:W-:Y:S01]  /*3020*/  STSM.16.M88.4 [R3+0x4000], R64 ;  /* 0x0040004003007844 */ /* 0x000fe20000000200 */
[----:B------:R-:W-:Y:S02]  /*3030*/  F2FP.BF16.F32.PACK_AB R104, R105, R104 ;  /* 0x000000686968723e */ /* 0x000fe400000010ff */
[----:B------:R-:W-:Y:S02]  /*3040*/  F2FP.BF16.F32.PACK_AB R34, R37, R36 ;  /* 0x000000242522723e */ /* 0x000fe400000010ff */
[----:B------:R-:W-:Y:S02]  /*3050*/  F2FP.BF16.F32.PACK_AB R35, R39, R38 ;  /* 0x000000262723723e */ /* 0x000fe400000010ff */
[----:B------:R-:W-:Y:S02]  /*3060*/  LOP3.LUT R0, R0, 0x60, RZ, 0x3c, !PT ;  /* 0x0000006000007812 */ /* 0x000fe400078e3cff */
[----:B------:R-:W-:Y:S01]  /*3070*/  F2FP.BF16.F32.PACK_AB R138, R141, R140 ;  /* 0x0000008c8d8a723e */ /* 0x000fe200000010ff */
[----:B------:R-:W-:Y:S01]  /*3080*/  STSM.16.M88.4 [R3+0x6000], R32 ;  /* 0x0060002003007844 */ /* 0x000fe20000000200 */
[----:B------:R-:W-:Y:S01]  /*3090*/  F2FP.BF16.F32.PACK_AB R139, R143, R142 ;  /* 0x0000008e8f8b723e */ /* 0x000fe200000010ff */
[----:B------:R-:W-:Y:S01]  /*30a0*/  VIADD R0, R0, UR32 ;  /* 0x0000002000007c36 */ /* 0x000fe20008000000 */
[----:B------:R-:W-:-:S02]  /*30b0*/  F2FP.BF16.F32.PACK_AB R105, R107, R106 ;  /* 0x0000006a6b69723e */ /* 0x000fc400000010ff */
[----:B------:R-:W-:Y:S01]  /*30c0*/  F2FP.BF16.F32.PACK_AB R72, R73, R72 ;  /* 0x000000484948723e */ /* 0x000fe200000010ff */
[----:B------:R-:W-:Y:S01]  /*30d0*/  STSM.16.M88.4 [R4], R136 ;  /* 0x0000008804007844 */ /* 0x000fe20000000200 */
[----:B------:R-:W-:Y:S02]  /*30e0*/  F2FP.BF16.F32.PACK_AB R106, R109, R108 ;  /* 0x0000006c6d6a723e */ /* 0x000fe400000010ff */
[----:B------:R-:W-:Y:S02]  /*30f0*/  F2FP.BF16.F32.PACK_AB R107, R111, R110 ;  /* 0x0000006e6f6b723e */ /* 0x000fe400000010ff */
[----:B------:R-:W-:Y:S02]  /*3100*/  F2FP.BF16.F32.PACK_AB R73, R75, R74 ;  /* 0x0000004a4b49723e */ /* 0x000fe400000010ff */
[----:B------:R-:W-:Y:S01]  /*3110*/  F2FP.BF16.F32.PACK_AB R40, R41, R40 ;  /* 0x000000282928723e */ /* 0x000fe200000010ff */
[----:B------:R-:W-:Y:S01]  /*3120*/  STSM.16.M88.4 [R4+0x2000], R104 ;  /* 0x0020006804007844 */ /* 0x000fe20000000200 */
[----:B------:R-:W-:-:S02]  /*3130*/  F2FP.BF16.F32.PACK_AB R144, R145, R144 ;  /* 0x000000909190723e */ /* 0x000fc400000010ff */
[----:B------:R-:W-:Y:S02]  /*3140*/  F2FP.BF16.F32.PACK_AB R74, R77, R76 ;  /* 0x0000004c4d4a723e */ /* 0x000fe400000010ff */
[----:B------:R-:W-:Y:S02]  /*3150*/  F2FP.BF16.F32.PACK_AB R75, R79, R78 ;  /* 0x0000004e4f4b723e */ /* 0x000fe400000010ff */
[----:B------:R-:W-:Y:S02]  /*3160*/  F2FP.BF16.F32.PACK_AB R41, R43, R42 ;  /* 0x0000002a2b29723e */ /* 0x000fe400000010ff */
[----:B------:R-:W-:Y:S01]  /*3170*/  F2FP.BF16.F32.PACK_AB R145, R147, R146 ;  /* 0x000000929391723e */ /* 0x000fe200000010ff */
[----:B------:R-:W-:Y:S01]  /*3180*/  STSM.16.M88.4 [R4+0x4000], R72 ;  /* 0x0040004804007844 */ /* 0x000fe20000000200 */
[----:B------:R-:W-:Y:S02]  /*3190*/  F2FP.BF16.F32.PACK_AB R112, R113, R112 ;  /* 0x000000707170723e */ /* 0x000fe400000010ff */
[----:B------:R-:W-:-:S02]  /*31a0*/  F2FP.BF16.F32.PACK_AB R42, R45, R44 ;  /* 0x0000002c2d2a723e */ /* 0x000fc400000010ff */
[----:B------:R-:W-:Y:S02]  /*31b0*/  F2FP.BF16.F32.PACK_AB R43, R47, R46 ;  /* 0x0000002e2f2b723e */ /* 0x000fe400000010ff */
[----:B------:R-:W-:Y:S02]  /*31c0*/  F2FP.BF16.F32.PACK_AB R146, R149, R148 ;  /* 0x000000949592723e */ /* 0x000fe400000010ff */
[----:B------:R-:W-:Y:S01]  /*31d0*/  F2FP.BF16.F32.PACK_AB R147, R151, R150 ;  /* 0x000000969793723e */ /* 0x000fe200000010ff */
[----:B------:R-:W-:Y:S01]  /*31e0*/  STSM.16.M88.4 [R4+0x6000], R40 ;  /* 0x0060002804007844 */ /* 0x000fe20000000200 */
[----:B------:R-:W-:Y:S02]  /*31f0*/  F2FP.BF16.F32.PACK_AB R113, R115, R114 ;  /* 0x000000727371723e */ /* 0x000fe400000010ff */
[----:B------:R-:W-:Y:S01]  /*3200*/  F2FP.BF16.F32.PACK_AB R80, R81, R80 ;  /* 0x000000505150723e */ /* 0x000fe200000010ff */
[----:B------:R-:W-:Y:S01]  /*3210*/  STSM.16.M88.4 [R0], R144 ;  /* 0x0000009000007844 */ /* 0x000fe20000000200 */
[----:B------:R-:W-:-:S02]  /*3220*/  F2FP.BF16.F32.PACK_AB R114, R117, R116 ;  /* 0x000000747572723e */ /* 0x000fc400000010ff */
[----:B------:R-:W-:Y:S02]  /*3230*/  F2FP.BF16.F32.PACK_AB R115, R119, R118 ;  /* 0x000000767773723e */ /* 0x000fe400000010ff */
[----:B------:R-:W-:Y:S02]  /*3240*/  F2FP.BF16.F32.PACK_AB R81, R83, R82 ;  /* 0x000000525351723e */ /* 0x000fe400000010ff */
[----:B------:R-:W-:Y:S01]  /*3250*/  F2FP.BF16.F32.PACK_AB R48, R49, R48 ;  /* 0x000000303130723e */ /* 0x000fe200000010ff */
[----:B------:R-:W-:Y:S01]  /*3260*/  STSM.16.M88.4 [R0+0x2000], R112 ;  /* 0x0020007000007844 */ /* 0x000fe20000000200 */
[----:B------:R-:W-:Y:S02]  /*3270*/  F2FP.BF16.F32.PACK_AB R82, R85, R84 ;  /* 0x000000545552723e */ /* 0x000fe400000010ff */
[----:B------:R-:W-:Y:S02]  /*3280*/  F2FP.BF16.F32.PACK_AB R83, R87, R86 ;  /* 0x000000565753723e */ /* 0x000fe400000010ff */
[----:B------:R-:W-:-:S02]  /*3290*/  F2FP.BF16.F32.PACK_AB R49, R51, R50 ;  /* 0x000000323331723e */ /* 0x000fc400000010ff */
[----:B------:R-:W-:Y:S01]  /*32a0*/  F2FP.BF16.F32.PACK_AB R50, R53, R52 ;  /* 0x000000343532723e */ /* 0x000fe200000010ff */
[----:B------:R-:W-:Y:S01]  /*32b0*/  STSM.16.M88.4 [R0+0x4000], R80 ;  /* 0x0040005000007844 */ /* 0x000fe20000000200 */
[----:B------:R-:W-:Y:S02]  /*32c0*/  F2FP.BF16.F32.PACK_AB R51, R55, R54 ;  /* 0x000000363733723e */ /* 0x000fe400000010ff */
[----:B------:R-:W-:-:S03]  /*32d0*/  @P0 R2UR UR5, R5 ;  /* 0x00000000050502ca */ /* 0x000fc600000e0000 */
[----:B------:R-:W-:Y:S01]  /*32e0*/  STSM.16.M88.4 [R0+0x6000], R48 ;  /* 0x0060003000007844 */ /* 0x000fe20000000200 */
[----:B------:R1:W-:Y:S06]  /*32f0*/  MEMBAR.ALL.CTA ;  /* 0x0000000000007992 */ /* 0x0003ec0000008000 */
[----:B-1----:R-:W1:Y:S02]  /*3300*/  FENCE.VIEW.ASYNC.S ;  /* 0x00000000000073c6 */ /* 0x002e640000000000 */
[----:B-1----:R-:W-:Y:S06]  /*3310*/  BAR.SYNC.DEFER_BLOCKING 0x0 ;  /* 0x0000000000007b1d */ /* 0x002fec0000010000 */
[----:B------:R1:W-:Y:S01]  /*3320*/  @UP0 UTMASTG.2D [UR32], [UR4] ;  /* 0x00000020040003b5 */ /* 0x0003e20008008000 */
[----:B------:R0:W-:Y:S01]  /*3330*/  UTMACMDFLUSH ;  /* 0x00000000000079b7 */ /* 0x0001e20000000000 */
[----:B------:R-:W-:-:S04]  /*3340*/  DEPBAR.LE SB0, 0x0 ;  /* 0x000080000000791a */ /* 0x000fc80000000000 */
[----:B------:R-:W-:Y:S06]  /*3350*/  BAR.SYNC.DEFER_BLOCKING 0x0 ;  /* 0x0000000000007b1d */ /* 0x000fec0000010000 */
[----:B-1----:R-:W-:Y:S05]  /*3360*/  EXIT ;  /* 0x000000000000794d */ /* 0x002fea0003800000 */
.L_x_48:
[----:B------:R-:W1:Y:S02]  /*3370*/  SYNCS.PHASECHK.TRANS64.TRYWAIT P0, [UR32+0x14000], R10 ;  /* 0x0140000aff0075a7 */ /* 0x000e640008000160 */
[----:B-1----:R-:W-:Y:S05]  /*3380*/  @!P0 BRA `(.L_x_48) ;  /* 0xfffffffc00f88947 */ /* 0x002fea000383ffff */
[----:B------:R-:W-:Y:S05]  /*3390*/  BRA `(.L_x_50) ;  /* 0xfffffff000547947 */ /* 0x000fea000383ffff */
.L_x_51:
[----:B------:R-:W-:-:S00]  /*33a0*/  BRA `(.L_x_51) ;  /* 0xfffffffc00fc7947 */ /* 0x000fc0000383ffff */
[----:B------:R-:W-:-:S00]  /*33b0*/  NOP ;  /* 0x0000000000007918 */ /* 0x000fc00000000000 */
        /* <DEDUP_REMOVED lines=12> */
.L_x_52:


//--------------------- .nv.shared.gluon_wgmma    --------------------------
	.section	.nv.shared.gluon_wgmma,"aw",@nobits
	.sectionflags	@""
	.align	16
	.zero		1024


//--------------------- .nv.shared.reserved.0     --------------------------
	.section	.nv.shared.reserved.0,"aw",@nobits
	.weak		__nv_reservedSMEM_offset_0_alias
	.size		__nv_reservedSMEM_offset_0_alias, 0, 0
	.other		__nv_reservedSMEM_offset_0_alias,@"STO_CUDA_RESERVED_SHARED STV_DEFAULT"
__nv_reservedSMEM_offset_0_alias:
	.zero		0


//--------------------- .nv.constant0.gluon_wgmma --------------------------
	.section	.nv.constant0.gluon_wgmma,"a",@progbits
	.sectionflags	@""
	.align	4
.nv.constant0.gluon_wgmma:
	.zero		608


//--------------------- SYMBOLS --------------------------

	.type		.nv.reservedSmem.offset0,@object
	.size		.nv.reservedSmem.offset0,0x4
